//
// Generated by NVIDIA NVVM Compiler
//
// Compiler Build ID: CL-36424714
// Cuda compilation tools, release 13.0, V13.0.88
// Based on NVVM 20.0.0
//

.version 9.0
.target sm_100
.address_size 64

	// .globl	_Z16PDH_CUDA_kernel1P8atomdescP10hist_entryxd
.extern .shared .align 16 .b8 s_atom_list[];
.extern .shared .align 16 .b8 s_histogram[];
.extern .shared .align 16 .b8 s_base_array[];

.visible .entry _Z16PDH_CUDA_kernel1P8atomdescP10hist_entryxd(
	.param .u64 .ptr .align 1 _Z16PDH_CUDA_kernel1P8atomdescP10hist_entryxd_param_0,
	.param .u64 .ptr .align 1 _Z16PDH_CUDA_kernel1P8atomdescP10hist_entryxd_param_1,
	.param .u64 _Z16PDH_CUDA_kernel1P8atomdescP10hist_entryxd_param_2,
	.param .f64 _Z16PDH_CUDA_kernel1P8atomdescP10hist_entryxd_param_3
)
{
	.reg .pred 	%p<4>;
	.reg .b32 	%r<11>;
	.reg .b64 	%rd<16>;
	.reg .b64 	%fd<16>;

	ld.param.u64 	%rd10, [_Z16PDH_CUDA_kernel1P8atomdescP10hist_entryxd_param_0];
	ld.param.u64 	%rd8, [_Z16PDH_CUDA_kernel1P8atomdescP10hist_entryxd_param_1];
	ld.param.u64 	%rd9, [_Z16PDH_CUDA_kernel1P8atomdescP10hist_entryxd_param_2];
	ld.param.f64 	%fd1, [_Z16PDH_CUDA_kernel1P8atomdescP10hist_entryxd_param_3];
	cvta.to.global.u64 	%rd1, %rd10;
	mov.u32 	%r4, %tid.x;
	mov.u32 	%r5, %ntid.x;
	mov.u32 	%r6, %ctaid.x;
	mad.lo.s32 	%r7, %r5, %r6, %r4;
	cvt.s64.s32 	%rd2, %r7;
	setp.le.s64 	%p1, %rd9, %rd2;
	@%p1 bra 	$L__BB0_4;
	cvt.u32.u64 	%r8, %rd2;
	add.s32 	%r10, %r8, 1;
	cvt.s64.s32 	%rd15, %r10;
	setp.le.s64 	%p2, %rd9, %rd15;
	@%p2 bra 	$L__BB0_4;
	mad.lo.s64 	%rd4, %rd2, 24, %rd1;
	cvta.to.global.u64 	%rd5, %rd8;
$L__BB0_3:
	ld.global.f64 	%fd2, [%rd4];
	mad.lo.s64 	%rd11, %rd15, 24, %rd1;
	ld.global.f64 	%fd3, [%rd11];
	ld.global.f64 	%fd4, [%rd4+8];
	ld.global.f64 	%fd5, [%rd11+8];
	ld.global.f64 	%fd6, [%rd4+16];
	ld.global.f64 	%fd7, [%rd11+16];
	sub.f64 	%fd8, %fd2, %fd3;
	sub.f64 	%fd9, %fd4, %fd5;
	mul.f64 	%fd10, %fd9, %fd9;
	fma.rn.f64 	%fd11, %fd8, %fd8, %fd10;
	sub.f64 	%fd12, %fd6, %fd7;
	fma.rn.f64 	%fd13, %fd12, %fd12, %fd11;
	sqrt.rn.f64 	%fd14, %fd13;
	div.rn.f64 	%fd15, %fd14, %fd1;
	cvt.rzi.s32.f64 	%r9, %fd15;
	mul.wide.s32 	%rd12, %r9, 8;
	add.s64 	%rd13, %rd5, %rd12;
	atom.global.add.u64 	%rd14, [%rd13], 1;
	add.s32 	%r10, %r10, 1;
	cvt.s64.s32 	%rd15, %r10;
	setp.gt.s64 	%p3, %rd9, %rd15;
	@%p3 bra 	$L__BB0_3;
$L__BB0_4:
	ret;

}
	// .globl	_Z16PDH_CUDA_kernel2P8atomdescP10hist_entryxd
.visible .entry _Z16PDH_CUDA_kernel2P8atomdescP10hist_entryxd(
	.param .u64 .ptr .align 1 _Z16PDH_CUDA_kernel2P8atomdescP10hist_entryxd_param_0,
	.param .u64 .ptr .align 1 _Z16PDH_CUDA_kernel2P8atomdescP10hist_entryxd_param_1,
	.param .u64 _Z16PDH_CUDA_kernel2P8atomdescP10hist_entryxd_param_2,
	.param .f64 _Z16PDH_CUDA_kernel2P8atomdescP10hist_entryxd_param_3
)
{
	.reg .pred 	%p<33>;
	.reg .b32 	%r<96>;
	.reg .b64 	%rd<66>;
	.reg .b64 	%fd<180>;

	ld.param.u64 	%rd6, [_Z16PDH_CUDA_kernel2P8atomdescP10hist_entryxd_param_0];
	ld.param.u64 	%rd7, [_Z16PDH_CUDA_kernel2P8atomdescP10hist_entryxd_param_1];
	ld.param.u64 	%rd5, [_Z16PDH_CUDA_kernel2P8atomdescP10hist_entryxd_param_2];
	ld.param.f64 	%fd16, [_Z16PDH_CUDA_kernel2P8atomdescP10hist_entryxd_param_3];
	cvta.to.global.u64 	%rd1, %rd7;
	cvta.to.global.u64 	%rd2, %rd6;
	mov.u32 	%r1, %tid.x;
	mov.u32 	%r2, %ntid.x;
	mov.u32 	%r3, %ctaid.x;
	mul.lo.s32 	%r4, %r2, %r3;
	add.s32 	%r91, %r4, %r1;
	cvt.s64.s32 	%rd3, %r91;
	setp.le.s64 	%p1, %rd5, %rd3;
	@%p1 bra 	$L__BB1_2;
	mad.lo.s64 	%rd8, %rd3, 24, %rd2;
	ld.global.f64 	%fd177, [%rd8];
	ld.global.f64 	%fd178, [%rd8+8];
	ld.global.f64 	%fd179, [%rd8+16];
$L__BB1_2:
	add.s32 	%r86, %r3, 1;
	mov.u32 	%r7, %nctaid.x;
	setp.ge.u32 	%p2, %r86, %r7;
	mov.u32 	%r42, s_atom_list;
	mad.lo.s32 	%r8, %r1, 24, %r42;
	@%p2 bra 	$L__BB1_28;
	and.b32  	%r9, %r2, 2044;
$L__BB1_4:
	mul.lo.s32 	%r11, %r86, %r2;
	add.s32 	%r43, %r11, %r1;
	cvt.u64.u32 	%rd4, %r43;
	setp.le.s64 	%p3, %rd5, %rd4;
	@%p3 bra 	$L__BB1_6;
	mad.lo.s64 	%rd9, %rd4, 24, %rd2;
	ld.global.f64 	%fd20, [%rd9];
	ld.global.f64 	%fd21, [%rd9+8];
	ld.global.f64 	%fd22, [%rd9+16];
	st.shared.f64 	[%r8], %fd20;
	st.shared.f64 	[%r8+8], %fd21;
	st.shared.f64 	[%r8+16], %fd22;
$L__BB1_6:
	setp.lt.u32 	%p4, %r2, 4;
	bar.sync 	0;
	mov.b32 	%r89, 0;
	@%p4 bra 	$L__BB1_17;
	mov.b32 	%r87, 0;
$L__BB1_8:
	.pragma "nounroll";
	add.s32 	%r13, %r87, %r11;
	cvt.u64.u32 	%rd10, %r13;
	setp.le.s64 	%p5, %rd5, %rd10;
	mov.u32 	%r46, s_atom_list;
	mad.lo.s32 	%r14, %r87, 24, %r46;
	@%p5 bra 	$L__BB1_10;
	ld.shared.v2.f64 	{%fd23, %fd24}, [%r14];
	ld.shared.f64 	%fd25, [%r14+16];
	sub.f64 	%fd26, %fd177, %fd23;
	sub.f64 	%fd27, %fd178, %fd24;
	mul.f64 	%fd28, %fd27, %fd27;
	fma.rn.f64 	%fd29, %fd26, %fd26, %fd28;
	sub.f64 	%fd30, %fd179, %fd25;
	fma.rn.f64 	%fd31, %fd30, %fd30, %fd29;
	sqrt.rn.f64 	%fd32, %fd31;
	div.rn.f64 	%fd33, %fd32, %fd16;
	cvt.rzi.s32.f64 	%r47, %fd33;
	mul.wide.s32 	%rd11, %r47, 8;
	add.s64 	%rd12, %rd1, %rd11;
	atom.global.add.u64 	%rd13, [%rd12], 1;
$L__BB1_10:
	add.s32 	%r48, %r13, 1;
	cvt.u64.u32 	%rd14, %r48;
	setp.le.s64 	%p6, %rd5, %rd14;
	@%p6 bra 	$L__BB1_12;
	ld.shared.f64 	%fd34, [%r14+24];
	ld.shared.v2.f64 	{%fd35, %fd36}, [%r14+32];
	sub.f64 	%fd37, %fd177, %fd34;
	sub.f64 	%fd38, %fd178, %fd35;
	mul.f64 	%fd39, %fd38, %fd38;
	fma.rn.f64 	%fd40, %fd37, %fd37, %fd39;
	sub.f64 	%fd41, %fd179, %fd36;
	fma.rn.f64 	%fd42, %fd41, %fd41, %fd40;
	sqrt.rn.f64 	%fd43, %fd42;
	div.rn.f64 	%fd44, %fd43, %fd16;
	cvt.rzi.s32.f64 	%r49, %fd44;
	mul.wide.s32 	%rd15, %r49, 8;
	add.s64 	%rd16, %rd1, %rd15;
	atom.global.add.u64 	%rd17, [%rd16], 1;
$L__BB1_12:
	add.s32 	%r50, %r13, 2;
	cvt.u64.u32 	%rd18, %r50;
	setp.le.s64 	%p7, %rd5, %rd18;
	@%p7 bra 	$L__BB1_14;
	ld.shared.v2.f64 	{%fd45, %fd46}, [%r14+48];
	ld.shared.f64 	%fd47, [%r14+64];
	sub.f64 	%fd48, %fd177, %fd45;
	sub.f64 	%fd49, %fd178, %fd46;
	mul.f64 	%fd50, %fd49, %fd49;
	fma.rn.f64 	%fd51, %fd48, %fd48, %fd50;
	sub.f64 	%fd52, %fd179, %fd47;
	fma.rn.f64 	%fd53, %fd52, %fd52, %fd51;
	sqrt.rn.f64 	%fd54, %fd53;
	div.rn.f64 	%fd55, %fd54, %fd16;
	cvt.rzi.s32.f64 	%r51, %fd55;
	mul.wide.s32 	%rd19, %r51, 8;
	add.s64 	%rd20, %rd1, %rd19;
	atom.global.add.u64 	%rd21, [%rd20], 1;
$L__BB1_14:
	add.s32 	%r52, %r13, 3;
	cvt.u64.u32 	%rd22, %r52;
	setp.le.s64 	%p8, %rd5, %rd22;
	@%p8 bra 	$L__BB1_16;
	ld.shared.f64 	%fd56, [%r14+72];
	ld.shared.v2.f64 	{%fd57, %fd58}, [%r14+80];
	sub.f64 	%fd59, %fd177, %fd56;
	sub.f64 	%fd60, %fd178, %fd57;
	mul.f64 	%fd61, %fd60, %fd60;
	fma.rn.f64 	%fd62, %fd59, %fd59, %fd61;
	sub.f64 	%fd63, %fd179, %fd58;
	fma.rn.f64 	%fd64, %fd63, %fd63, %fd62;
	sqrt.rn.f64 	%fd65, %fd64;
	div.rn.f64 	%fd66, %fd65, %fd16;
	cvt.rzi.s32.f64 	%r53, %fd66;
	mul.wide.s32 	%rd23, %r53, 8;
	add.s64 	%rd24, %rd1, %rd23;
	atom.global.add.u64 	%rd25, [%rd24], 1;
$L__BB1_16:
	add.s32 	%r87, %r87, 4;
	setp.ne.s32 	%p9, %r87, %r9;
	mov.u32 	%r89, %r9;
	@%p9 bra 	$L__BB1_8;
$L__BB1_17:
	and.b32  	%r54, %r2, 3;
	setp.eq.s32 	%p10, %r54, 0;
	@%p10 bra 	$L__BB1_27;
	setp.eq.s32 	%p11, %r54, 1;
	@%p11 bra 	$L__BB1_24;
	add.s32 	%r17, %r89, %r11;
	cvt.u64.u32 	%rd26, %r17;
	setp.le.s64 	%p12, %rd5, %rd26;
	mov.u32 	%r55, s_atom_list;
	mad.lo.s32 	%r18, %r89, 24, %r55;
	@%p12 bra 	$L__BB1_21;
	ld.shared.f64 	%fd67, [%r18];
	ld.shared.f64 	%fd68, [%r18+8];
	ld.shared.f64 	%fd69, [%r18+16];
	sub.f64 	%fd70, %fd177, %fd67;
	sub.f64 	%fd71, %fd178, %fd68;
	mul.f64 	%fd72, %fd71, %fd71;
	fma.rn.f64 	%fd73, %fd70, %fd70, %fd72;
	sub.f64 	%fd74, %fd179, %fd69;
	fma.rn.f64 	%fd75, %fd74, %fd74, %fd73;
	sqrt.rn.f64 	%fd76, %fd75;
	div.rn.f64 	%fd77, %fd76, %fd16;
	cvt.rzi.s32.f64 	%r56, %fd77;
	mul.wide.s32 	%rd27, %r56, 8;
	add.s64 	%rd28, %rd1, %rd27;
	atom.global.add.u64 	%rd29, [%rd28], 1;
$L__BB1_21:
	add.s32 	%r57, %r17, 1;
	cvt.u64.u32 	%rd30, %r57;
	setp.le.s64 	%p13, %rd5, %rd30;
	@%p13 bra 	$L__BB1_23;
	ld.shared.f64 	%fd78, [%r18+24];
	ld.shared.f64 	%fd79, [%r18+32];
	ld.shared.f64 	%fd80, [%r18+40];
	sub.f64 	%fd81, %fd177, %fd78;
	sub.f64 	%fd82, %fd178, %fd79;
	mul.f64 	%fd83, %fd82, %fd82;
	fma.rn.f64 	%fd84, %fd81, %fd81, %fd83;
	sub.f64 	%fd85, %fd179, %fd80;
	fma.rn.f64 	%fd86, %fd85, %fd85, %fd84;
	sqrt.rn.f64 	%fd87, %fd86;
	div.rn.f64 	%fd88, %fd87, %fd16;
	cvt.rzi.s32.f64 	%r58, %fd88;
	mul.wide.s32 	%rd31, %r58, 8;
	add.s64 	%rd32, %rd1, %rd31;
	atom.global.add.u64 	%rd33, [%rd32], 1;
$L__BB1_23:
	add.s32 	%r89, %r89, 2;
$L__BB1_24:
	and.b32  	%r59, %r2, 1;
	setp.eq.b32 	%p14, %r59, 1;
	not.pred 	%p15, %p14;
	@%p15 bra 	$L__BB1_27;
	add.s32 	%r60, %r89, %r11;
	cvt.u64.u32 	%rd34, %r60;
	setp.le.s64 	%p16, %rd5, %rd34;
	@%p16 bra 	$L__BB1_27;
	mov.u32 	%r61, s_atom_list;
	mad.lo.s32 	%r62, %r89, 24, %r61;
	ld.shared.f64 	%fd89, [%r62];
	ld.shared.f64 	%fd90, [%r62+8];
	ld.shared.f64 	%fd91, [%r62+16];
	sub.f64 	%fd92, %fd177, %fd89;
	sub.f64 	%fd93, %fd178, %fd90;
	mul.f64 	%fd94, %fd93, %fd93;
	fma.rn.f64 	%fd95, %fd92, %fd92, %fd94;
	sub.f64 	%fd96, %fd179, %fd91;
	fma.rn.f64 	%fd97, %fd96, %fd96, %fd95;
	sqrt.rn.f64 	%fd98, %fd97;
	div.rn.f64 	%fd99, %fd98, %fd16;
	cvt.rzi.s32.f64 	%r63, %fd99;
	mul.wide.s32 	%rd35, %r63, 8;
	add.s64 	%rd36, %rd1, %rd35;
	atom.global.add.u64 	%rd37, [%rd36], 1;
$L__BB1_27:
	bar.sync 	0;
	add.s32 	%r86, %r86, 1;
	setp.ne.s32 	%p17, %r86, %r7;
	@%p17 bra 	$L__BB1_4;
$L__BB1_28:
	setp.le.s64 	%p18, %rd5, %rd3;
	@%p18 bra 	$L__BB1_30;
	st.shared.f64 	[%r8], %fd177;
	st.shared.f64 	[%r8+8], %fd178;
	st.shared.f64 	[%r8+16], %fd179;
$L__BB1_30:
	bar.sync 	0;
	add.s32 	%r95, %r1, 1;
	setp.ge.u32 	%p19, %r95, %r2;
	@%p19 bra 	$L__BB1_53;
	not.b32 	%r64, %r1;
	add.s32 	%r23, %r2, %r64;
	sub.s32 	%r65, %r2, %r1;
	add.s32 	%r66, %r65, -2;
	and.b32  	%r24, %r23, 3;
	setp.lt.u32 	%p20, %r66, 3;
	@%p20 bra 	$L__BB1_43;
	add.s32 	%r93, %r1, 2;
	and.b32  	%r67, %r23, -4;
	neg.s32 	%r92, %r67;
	mov.u32 	%r68, s_atom_list;
	mad.lo.s32 	%r69, %r1, 24, %r68;
	add.s32 	%r90, %r69, 56;
$L__BB1_33:
	.pragma "nounroll";
	add.s32 	%r70, %r91, 1;
	cvt.u64.u32 	%rd38, %r70;
	setp.le.s64 	%p21, %rd5, %rd38;
	@%p21 bra 	$L__BB1_35;
	ld.shared.f64 	%fd100, [%r90+-32];
	ld.shared.f64 	%fd101, [%r90+-24];
	ld.shared.f64 	%fd102, [%r90+-16];
	sub.f64 	%fd103, %fd177, %fd100;
	sub.f64 	%fd104, %fd178, %fd101;
	mul.f64 	%fd105, %fd104, %fd104;
	fma.rn.f64 	%fd106, %fd103, %fd103, %fd105;
	sub.f64 	%fd107, %fd179, %fd102;
	fma.rn.f64 	%fd108, %fd107, %fd107, %fd106;
	sqrt.rn.f64 	%fd109, %fd108;
	div.rn.f64 	%fd110, %fd109, %fd16;
	cvt.rzi.s32.f64 	%r71, %fd110;
	mul.wide.s32 	%rd39, %r71, 8;
	add.s64 	%rd40, %rd1, %rd39;
	atom.global.add.u64 	%rd41, [%rd40], 1;
$L__BB1_35:
	add.s32 	%r72, %r91, 2;
	cvt.u64.u32 	%rd42, %r72;
	setp.le.s64 	%p22, %rd5, %rd42;
	@%p22 bra 	$L__BB1_37;
	ld.shared.f64 	%fd111, [%r90+-8];
	ld.shared.f64 	%fd112, [%r90];
	ld.shared.f64 	%fd113, [%r90+8];
	sub.f64 	%fd114, %fd177, %fd111;
	sub.f64 	%fd115, %fd178, %fd112;
	mul.f64 	%fd116, %fd115, %fd115;
	fma.rn.f64 	%fd117, %fd114, %fd114, %fd116;
	sub.f64 	%fd118, %fd179, %fd113;
	fma.rn.f64 	%fd119, %fd118, %fd118, %fd117;
	sqrt.rn.f64 	%fd120, %fd119;
	div.rn.f64 	%fd121, %fd120, %fd16;
	cvt.rzi.s32.f64 	%r73, %fd121;
	mul.wide.s32 	%rd43, %r73, 8;
	add.s64 	%rd44, %rd1, %rd43;
	atom.global.add.u64 	%rd45, [%rd44], 1;
$L__BB1_37:
	add.s32 	%r74, %r91, 3;
	cvt.u64.u32 	%rd46, %r74;
	setp.le.s64 	%p23, %rd5, %rd46;
	@%p23 bra 	$L__BB1_39;
	ld.shared.f64 	%fd122, [%r90+16];
	ld.shared.f64 	%fd123, [%r90+24];
	ld.shared.f64 	%fd124, [%r90+32];
	sub.f64 	%fd125, %fd177, %fd122;
	sub.f64 	%fd126, %fd178, %fd123;
	mul.f64 	%fd127, %fd126, %fd126;
	fma.rn.f64 	%fd128, %fd125, %fd125, %fd127;
	sub.f64 	%fd129, %fd179, %fd124;
	fma.rn.f64 	%fd130, %fd129, %fd129, %fd128;
	sqrt.rn.f64 	%fd131, %fd130;
	div.rn.f64 	%fd132, %fd131, %fd16;
	cvt.rzi.s32.f64 	%r75, %fd132;
	mul.wide.s32 	%rd47, %r75, 8;
	add.s64 	%rd48, %rd1, %rd47;
	atom.global.add.u64 	%rd49, [%rd48], 1;
$L__BB1_39:
	add.s32 	%r91, %r91, 4;
	cvt.u64.u32 	%rd50, %r91;
	setp.le.s64 	%p24, %rd5, %rd50;
	@%p24 bra 	$L__BB1_41;
	ld.shared.f64 	%fd133, [%r90+40];
	ld.shared.f64 	%fd134, [%r90+48];
	ld.shared.f64 	%fd135, [%r90+56];
	sub.f64 	%fd136, %fd177, %fd133;
	sub.f64 	%fd137, %fd178, %fd134;
	mul.f64 	%fd138, %fd137, %fd137;
	fma.rn.f64 	%fd139, %fd136, %fd136, %fd138;
	sub.f64 	%fd140, %fd179, %fd135;
	fma.rn.f64 	%fd141, %fd140, %fd140, %fd139;
	sqrt.rn.f64 	%fd142, %fd141;
	div.rn.f64 	%fd143, %fd142, %fd16;
	cvt.rzi.s32.f64 	%r76, %fd143;
	mul.wide.s32 	%rd51, %r76, 8;
	add.s64 	%rd52, %rd1, %rd51;
	atom.global.add.u64 	%rd53, [%rd52], 1;
$L__BB1_41:
	add.s32 	%r93, %r93, 4;
	add.s32 	%r92, %r92, 4;
	add.s32 	%r90, %r90, 96;
	setp.ne.s32 	%p25, %r92, 0;
	@%p25 bra 	$L__BB1_33;
	add.s32 	%r95, %r93, -1;
$L__BB1_43:
	setp.eq.s32 	%p26, %r24, 0;
	@%p26 bra 	$L__BB1_53;
	setp.eq.s32 	%p27, %r24, 1;
	@%p27 bra 	$L__BB1_50;
	add.s32 	%r38, %r95, %r4;
	cvt.u64.u32 	%rd54, %r38;
	setp.le.s64 	%p28, %rd5, %rd54;
	mov.u32 	%r77, s_atom_list;
	mad.lo.s32 	%r39, %r95, 24, %r77;
	@%p28 bra 	$L__BB1_47;
	ld.shared.f64 	%fd144, [%r39];
	ld.shared.f64 	%fd145, [%r39+8];
	ld.shared.f64 	%fd146, [%r39+16];
	sub.f64 	%fd147, %fd177, %fd144;
	sub.f64 	%fd148, %fd178, %fd145;
	mul.f64 	%fd149, %fd148, %fd148;
	fma.rn.f64 	%fd150, %fd147, %fd147, %fd149;
	sub.f64 	%fd151, %fd179, %fd146;
	fma.rn.f64 	%fd152, %fd151, %fd151, %fd150;
	sqrt.rn.f64 	%fd153, %fd152;
	div.rn.f64 	%fd154, %fd153, %fd16;
	cvt.rzi.s32.f64 	%r78, %fd154;
	mul.wide.s32 	%rd55, %r78, 8;
	add.s64 	%rd56, %rd1, %rd55;
	atom.global.add.u64 	%rd57, [%rd56], 1;
$L__BB1_47:
	add.s32 	%r79, %r38, 1;
	cvt.u64.u32 	%rd58, %r79;
	setp.le.s64 	%p29, %rd5, %rd58;
	@%p29 bra 	$L__BB1_49;
	ld.shared.f64 	%fd155, [%r39+24];
	ld.shared.f64 	%fd156, [%r39+32];
	ld.shared.f64 	%fd157, [%r39+40];
	sub.f64 	%fd158, %fd177, %fd155;
	sub.f64 	%fd159, %fd178, %fd156;
	mul.f64 	%fd160, %fd159, %fd159;
	fma.rn.f64 	%fd161, %fd158, %fd158, %fd160;
	sub.f64 	%fd162, %fd179, %fd157;
	fma.rn.f64 	%fd163, %fd162, %fd162, %fd161;
	sqrt.rn.f64 	%fd164, %fd163;
	div.rn.f64 	%fd165, %fd164, %fd16;
	cvt.rzi.s32.f64 	%r80, %fd165;
	mul.wide.s32 	%rd59, %r80, 8;
	add.s64 	%rd60, %rd1, %rd59;
	atom.global.add.u64 	%rd61, [%rd60], 1;
$L__BB1_49:
	add.s32 	%r95, %r95, 2;
$L__BB1_50:
	and.b32  	%r81, %r23, 1;
	setp.eq.b32 	%p30, %r81, 1;
	not.pred 	%p31, %p30;
	@%p31 bra 	$L__BB1_53;
	add.s32 	%r82, %r95, %r4;
	cvt.u64.u32 	%rd62, %r82;
	setp.le.s64 	%p32, %rd5, %rd62;
	@%p32 bra 	$L__BB1_53;
	mov.u32 	%r83, s_atom_list;
	mad.lo.s32 	%r84, %r95, 24, %r83;
	ld.shared.f64 	%fd166, [%r84];
	ld.shared.f64 	%fd167, [%r84+8];
	ld.shared.f64 	%fd168, [%r84+16];
	sub.f64 	%fd169, %fd177, %fd166;
	sub.f64 	%fd170, %fd178, %fd167;
	mul.f64 	%fd171, %fd170, %fd170;
	fma.rn.f64 	%fd172, %fd169, %fd169, %fd171;
	sub.f64 	%fd173, %fd179, %fd168;
	fma.rn.f64 	%fd174, %fd173, %fd173, %fd172;
	sqrt.rn.f64 	%fd175, %fd174;
	div.rn.f64 	%fd176, %fd175, %fd16;
	cvt.rzi.s32.f64 	%r85, %fd176;
	mul.wide.s32 	%rd63, %r85, 8;
	add.s64 	%rd64, %rd1, %rd63;
	atom.global.add.u64 	%rd65, [%rd64], 1;
$L__BB1_53:
	ret;

}
	// .globl	_Z16PDH_CUDA_kernel3P8atomdescP10hist_entryxdi
.visible .entry _Z16PDH_CUDA_kernel3P8atomdescP10hist_entryxdi(
	.param .u64 .ptr .align 1 _Z16PDH_CUDA_kernel3P8atomdescP10hist_entryxdi_param_0,
	.param .u64 .ptr .align 1 _Z16PDH_CUDA_kernel3P8atomdescP10hist_entryxdi_param_1,
	.param .u64 _Z16PDH_CUDA_kernel3P8atomdescP10hist_entryxdi_param_2,
	.param .f64 _Z16PDH_CUDA_kernel3P8atomdescP10hist_entryxdi_param_3,
	.param .u32 _Z16PDH_CUDA_kernel3P8atomdescP10hist_entryxdi_param_4
)
{
	.reg .pred 	%p<10>;
	.reg .b32 	%r<30>;
	.reg .b64 	%rd<19>;
	.reg .b64 	%fd<16>;

	ld.param.u64 	%rd9, [_Z16PDH_CUDA_kernel3P8atomdescP10hist_entryxdi_param_0];
	ld.param.u64 	%rd7, [_Z16PDH_CUDA_kernel3P8atomdescP10hist_entryxdi_param_1];
	ld.param.u64 	%rd8, [_Z16PDH_CUDA_kernel3P8atomdescP10hist_entryxdi_param_2];
	ld.param.f64 	%fd4, [_Z16PDH_CUDA_kernel3P8atomdescP10hist_entryxdi_param_3];
	ld.param.u32 	%r13, [_Z16PDH_CUDA_kernel3P8atomdescP10hist_entryxdi_param_4];
	cvta.to.global.u64 	%rd1, %rd9;
	mov.u32 	%r1, %tid.x;
	mov.u32 	%r2, %ntid.x;
	mov.u32 	%r14, %ctaid.x;
	mad.lo.s32 	%r3, %r2, %r14, %r1;
	setp.lt.s32 	%p1, %r13, 1;
	@%p1 bra 	$L__BB2_5;
	mov.b32 	%r27, 0;
$L__BB2_2:
	add.s32 	%r5, %r27, %r1;
	setp.ge.u32 	%p2, %r5, %r13;
	@%p2 bra 	$L__BB2_4;
	shl.b32 	%r16, %r5, 3;
	mov.u32 	%r17, s_histogram;
	add.s32 	%r18, %r17, %r16;
	mov.b64 	%rd10, 0;
	st.shared.u64 	[%r18], %rd10;
$L__BB2_4:
	add.s32 	%r27, %r27, %r2;
	setp.lt.s32 	%p3, %r27, %r13;
	@%p3 bra 	$L__BB2_2;
$L__BB2_5:
	bar.sync 	0;
	cvt.s64.s32 	%rd2, %r3;
	setp.le.s64 	%p4, %rd8, %rd2;
	@%p4 bra 	$L__BB2_9;
	add.s32 	%r28, %r3, 1;
	cvt.s64.s32 	%rd18, %r28;
	setp.le.s64 	%p5, %rd8, %rd18;
	@%p5 bra 	$L__BB2_9;
	mad.lo.s64 	%rd11, %rd2, 24, %rd1;
	ld.global.f64 	%fd1, [%rd11];
	ld.global.f64 	%fd2, [%rd11+8];
	ld.global.f64 	%fd3, [%rd11+16];
	mov.u32 	%r21, s_histogram;
$L__BB2_8:
	mad.lo.s64 	%rd12, %rd18, 24, %rd1;
	ld.global.f64 	%fd5, [%rd12];
	ld.global.f64 	%fd6, [%rd12+8];
	ld.global.f64 	%fd7, [%rd12+16];
	sub.f64 	%fd8, %fd1, %fd5;
	sub.f64 	%fd9, %fd2, %fd6;
	mul.f64 	%fd10, %fd9, %fd9;
	fma.rn.f64 	%fd11, %fd8, %fd8, %fd10;
	sub.f64 	%fd12, %fd3, %fd7;
	fma.rn.f64 	%fd13, %fd12, %fd12, %fd11;
	sqrt.rn.f64 	%fd14, %fd13;
	div.rn.f64 	%fd15, %fd14, %fd4;
	cvt.rzi.s32.f64 	%r19, %fd15;
	shl.b32 	%r20, %r19, 3;
	add.s32 	%r22, %r21, %r20;
	atom.shared.add.u64 	%rd13, [%r22], 1;
	add.s32 	%r28, %r28, 1;
	cvt.s64.s32 	%rd18, %r28;
	setp.gt.s64 	%p6, %rd8, %rd18;
	@%p6 bra 	$L__BB2_8;
$L__BB2_9:
	setp.lt.s32 	%p7, %r13, 1;
	bar.sync 	0;
	@%p7 bra 	$L__BB2_14;
	cvta.to.global.u64 	%rd6, %rd7;
	mov.b32 	%r29, 0;
	mov.u32 	%r25, s_histogram;
$L__BB2_11:
	add.s32 	%r11, %r29, %r1;
	setp.ge.u32 	%p8, %r11, %r13;
	@%p8 bra 	$L__BB2_13;
	mul.wide.u32 	%rd14, %r11, 8;
	add.s64 	%rd15, %rd6, %rd14;
	shl.b32 	%r24, %r11, 3;
	add.s32 	%r26, %r25, %r24;
	ld.shared.u64 	%rd16, [%r26];
	atom.global.add.u64 	%rd17, [%rd15], %rd16;
$L__BB2_13:
	add.s32 	%r29, %r29, %r2;
	setp.lt.s32 	%p9, %r29, %r13;
	@%p9 bra 	$L__BB2_11;
$L__BB2_14:
	ret;

}
	// .globl	_Z16PDH_CUDA_kernel4P8atomdescP10hist_entryxdi
.visible .entry _Z16PDH_CUDA_kernel4P8atomdescP10hist_entryxdi(
	.param .u64 .ptr .align 1 _Z16PDH_CUDA_kernel4P8atomdescP10hist_entryxdi_param_0,
	.param .u64 .ptr .align 1 _Z16PDH_CUDA_kernel4P8atomdescP10hist_entryxdi_param_1,
	.param .u64 _Z16PDH_CUDA_kernel4P8atomdescP10hist_entryxdi_param_2,
	.param .f64 _Z16PDH_CUDA_kernel4P8atomdescP10hist_entryxdi_param_3,
	.param .u32 _Z16PDH_CUDA_kernel4P8atomdescP10hist_entryxdi_param_4
)
{
	.reg .pred 	%p<39>;
	.reg .b32 	%r<142>;
	.reg .b64 	%rd<43>;
	.reg .b64 	%fd<180>;

	ld.param.u64 	%rd7, [_Z16PDH_CUDA_kernel4P8atomdescP10hist_entryxdi_param_0];
	ld.param.u64 	%rd5, [_Z16PDH_CUDA_kernel4P8atomdescP10hist_entryxdi_param_1];
	ld.param.u64 	%rd6, [_Z16PDH_CUDA_kernel4P8atomdescP10hist_entryxdi_param_2];
	ld.param.f64 	%fd16, [_Z16PDH_CUDA_kernel4P8atomdescP10hist_entryxdi_param_3];
	ld.param.u32 	%r50, [_Z16PDH_CUDA_kernel4P8atomdescP10hist_entryxdi_param_4];
	cvta.to.global.u64 	%rd1, %rd7;
	mov.u32 	%r1, %tid.x;
	mov.u32 	%r2, %ntid.x;
	mov.u32 	%r3, %ctaid.x;
	mul.lo.s32 	%r4, %r2, %r3;
	add.s32 	%r5, %r4, %r1;
	mov.u32 	%r51, s_base_array;
	mad.lo.s32 	%r6, %r2, 24, %r51;
	setp.lt.s32 	%p1, %r50, 1;
	@%p1 bra 	$L__BB3_5;
	mov.b32 	%r130, 0;
$L__BB3_2:
	add.s32 	%r8, %r130, %r1;
	setp.ge.u32 	%p2, %r8, %r50;
	@%p2 bra 	$L__BB3_4;
	shl.b32 	%r53, %r8, 3;
	add.s32 	%r54, %r6, %r53;
	mov.b64 	%rd8, 0;
	st.shared.u64 	[%r54], %rd8;
$L__BB3_4:
	add.s32 	%r130, %r130, %r2;
	setp.lt.s32 	%p3, %r130, %r50;
	@%p3 bra 	$L__BB3_2;
$L__BB3_5:
	bar.sync 	0;
	cvt.s64.s32 	%rd2, %r5;
	setp.le.s64 	%p4, %rd6, %rd2;
	@%p4 bra 	$L__BB3_7;
	mad.lo.s64 	%rd9, %rd2, 24, %rd1;
	ld.global.f64 	%fd177, [%rd9];
	ld.global.f64 	%fd178, [%rd9+8];
	ld.global.f64 	%fd179, [%rd9+16];
$L__BB3_7:
	add.s32 	%r131, %r3, 1;
	mov.u32 	%r11, %nctaid.x;
	setp.ge.u32 	%p5, %r131, %r11;
	mad.lo.s32 	%r12, %r1, 24, %r51;
	@%p5 bra 	$L__BB3_32;
$L__BB3_8:
	mul.lo.s32 	%r14, %r131, %r2;
	add.s32 	%r56, %r14, %r1;
	cvt.u64.u32 	%rd3, %r56;
	setp.le.s64 	%p6, %rd6, %rd3;
	@%p6 bra 	$L__BB3_10;
	mad.lo.s64 	%rd10, %rd3, 24, %rd1;
	ld.global.f64 	%fd20, [%rd10];
	ld.global.f64 	%fd21, [%rd10+8];
	ld.global.f64 	%fd22, [%rd10+16];
	st.shared.f64 	[%r12], %fd20;
	st.shared.f64 	[%r12+8], %fd21;
	st.shared.f64 	[%r12+16], %fd22;
$L__BB3_10:
	setp.lt.u32 	%p7, %r2, 4;
	bar.sync 	0;
	mov.b32 	%r134, 0;
	@%p7 bra 	$L__BB3_21;
	mov.b32 	%r132, 0;
$L__BB3_12:
	.pragma "nounroll";
	add.s32 	%r16, %r132, %r14;
	cvt.u64.u32 	%rd11, %r16;
	setp.le.s64 	%p8, %rd6, %rd11;
	mov.u32 	%r59, s_base_array;
	mad.lo.s32 	%r17, %r132, 24, %r59;
	@%p8 bra 	$L__BB3_14;
	ld.shared.v2.f64 	{%fd23, %fd24}, [%r17];
	ld.shared.f64 	%fd25, [%r17+16];
	sub.f64 	%fd26, %fd177, %fd23;
	sub.f64 	%fd27, %fd178, %fd24;
	mul.f64 	%fd28, %fd27, %fd27;
	fma.rn.f64 	%fd29, %fd26, %fd26, %fd28;
	sub.f64 	%fd30, %fd179, %fd25;
	fma.rn.f64 	%fd31, %fd30, %fd30, %fd29;
	sqrt.rn.f64 	%fd32, %fd31;
	div.rn.f64 	%fd33, %fd32, %fd16;
	cvt.rzi.s32.f64 	%r60, %fd33;
	shl.b32 	%r61, %r60, 3;
	add.s32 	%r62, %r6, %r61;
	atom.shared.add.u64 	%rd12, [%r62], 1;
$L__BB3_14:
	add.s32 	%r63, %r16, 1;
	cvt.u64.u32 	%rd13, %r63;
	setp.le.s64 	%p9, %rd6, %rd13;
	@%p9 bra 	$L__BB3_16;
	ld.shared.f64 	%fd34, [%r17+24];
	ld.shared.v2.f64 	{%fd35, %fd36}, [%r17+32];
	sub.f64 	%fd37, %fd177, %fd34;
	sub.f64 	%fd38, %fd178, %fd35;
	mul.f64 	%fd39, %fd38, %fd38;
	fma.rn.f64 	%fd40, %fd37, %fd37, %fd39;
	sub.f64 	%fd41, %fd179, %fd36;
	fma.rn.f64 	%fd42, %fd41, %fd41, %fd40;
	sqrt.rn.f64 	%fd43, %fd42;
	div.rn.f64 	%fd44, %fd43, %fd16;
	cvt.rzi.s32.f64 	%r64, %fd44;
	shl.b32 	%r65, %r64, 3;
	add.s32 	%r66, %r6, %r65;
	atom.shared.add.u64 	%rd14, [%r66], 1;
$L__BB3_16:
	add.s32 	%r67, %r16, 2;
	cvt.u64.u32 	%rd15, %r67;
	setp.le.s64 	%p10, %rd6, %rd15;
	@%p10 bra 	$L__BB3_18;
	ld.shared.v2.f64 	{%fd45, %fd46}, [%r17+48];
	ld.shared.f64 	%fd47, [%r17+64];
	sub.f64 	%fd48, %fd177, %fd45;
	sub.f64 	%fd49, %fd178, %fd46;
	mul.f64 	%fd50, %fd49, %fd49;
	fma.rn.f64 	%fd51, %fd48, %fd48, %fd50;
	sub.f64 	%fd52, %fd179, %fd47;
	fma.rn.f64 	%fd53, %fd52, %fd52, %fd51;
	sqrt.rn.f64 	%fd54, %fd53;
	div.rn.f64 	%fd55, %fd54, %fd16;
	cvt.rzi.s32.f64 	%r68, %fd55;
	shl.b32 	%r69, %r68, 3;
	add.s32 	%r70, %r6, %r69;
	atom.shared.add.u64 	%rd16, [%r70], 1;
$L__BB3_18:
	add.s32 	%r71, %r16, 3;
	cvt.u64.u32 	%rd17, %r71;
	setp.le.s64 	%p11, %rd6, %rd17;
	@%p11 bra 	$L__BB3_20;
	ld.shared.f64 	%fd56, [%r17+72];
	ld.shared.v2.f64 	{%fd57, %fd58}, [%r17+80];
	sub.f64 	%fd59, %fd177, %fd56;
	sub.f64 	%fd60, %fd178, %fd57;
	mul.f64 	%fd61, %fd60, %fd60;
	fma.rn.f64 	%fd62, %fd59, %fd59, %fd61;
	sub.f64 	%fd63, %fd179, %fd58;
	fma.rn.f64 	%fd64, %fd63, %fd63, %fd62;
	sqrt.rn.f64 	%fd65, %fd64;
	div.rn.f64 	%fd66, %fd65, %fd16;
	cvt.rzi.s32.f64 	%r72, %fd66;
	shl.b32 	%r73, %r72, 3;
	add.s32 	%r74, %r6, %r73;
	atom.shared.add.u64 	%rd18, [%r74], 1;
$L__BB3_20:
	add.s32 	%r132, %r132, 4;
	and.b32  	%r134, %r2, 2044;
	setp.ne.s32 	%p12, %r132, %r134;
	@%p12 bra 	$L__BB3_12;
$L__BB3_21:
	and.b32  	%r75, %r2, 3;
	setp.eq.s32 	%p13, %r75, 0;
	@%p13 bra 	$L__BB3_31;
	setp.eq.s32 	%p14, %r75, 1;
	@%p14 bra 	$L__BB3_28;
	add.s32 	%r21, %r134, %r14;
	cvt.u64.u32 	%rd19, %r21;
	setp.le.s64 	%p15, %rd6, %rd19;
	mov.u32 	%r76, s_base_array;
	mad.lo.s32 	%r22, %r134, 24, %r76;
	@%p15 bra 	$L__BB3_25;
	ld.shared.f64 	%fd67, [%r22];
	ld.shared.f64 	%fd68, [%r22+8];
	ld.shared.f64 	%fd69, [%r22+16];
	sub.f64 	%fd70, %fd177, %fd67;
	sub.f64 	%fd71, %fd178, %fd68;
	mul.f64 	%fd72, %fd71, %fd71;
	fma.rn.f64 	%fd73, %fd70, %fd70, %fd72;
	sub.f64 	%fd74, %fd179, %fd69;
	fma.rn.f64 	%fd75, %fd74, %fd74, %fd73;
	sqrt.rn.f64 	%fd76, %fd75;
	div.rn.f64 	%fd77, %fd76, %fd16;
	cvt.rzi.s32.f64 	%r77, %fd77;
	shl.b32 	%r78, %r77, 3;
	add.s32 	%r79, %r6, %r78;
	atom.shared.add.u64 	%rd20, [%r79], 1;
$L__BB3_25:
	add.s32 	%r80, %r21, 1;
	cvt.u64.u32 	%rd21, %r80;
	setp.le.s64 	%p16, %rd6, %rd21;
	@%p16 bra 	$L__BB3_27;
	ld.shared.f64 	%fd78, [%r22+24];
	ld.shared.f64 	%fd79, [%r22+32];
	ld.shared.f64 	%fd80, [%r22+40];
	sub.f64 	%fd81, %fd177, %fd78;
	sub.f64 	%fd82, %fd178, %fd79;
	mul.f64 	%fd83, %fd82, %fd82;
	fma.rn.f64 	%fd84, %fd81, %fd81, %fd83;
	sub.f64 	%fd85, %fd179, %fd80;
	fma.rn.f64 	%fd86, %fd85, %fd85, %fd84;
	sqrt.rn.f64 	%fd87, %fd86;
	div.rn.f64 	%fd88, %fd87, %fd16;
	cvt.rzi.s32.f64 	%r81, %fd88;
	shl.b32 	%r82, %r81, 3;
	add.s32 	%r83, %r6, %r82;
	atom.shared.add.u64 	%rd22, [%r83], 1;
$L__BB3_27:
	add.s32 	%r134, %r134, 2;
$L__BB3_28:
	and.b32  	%r84, %r2, 1;
	setp.eq.b32 	%p17, %r84, 1;
	not.pred 	%p18, %p17;
	@%p18 bra 	$L__BB3_31;
	add.s32 	%r85, %r134, %r14;
	cvt.u64.u32 	%rd23, %r85;
	setp.le.s64 	%p19, %rd6, %rd23;
	@%p19 bra 	$L__BB3_31;
	mov.u32 	%r86, s_base_array;
	mad.lo.s32 	%r87, %r134, 24, %r86;
	ld.shared.f64 	%fd89, [%r87];
	ld.shared.f64 	%fd90, [%r87+8];
	ld.shared.f64 	%fd91, [%r87+16];
	sub.f64 	%fd92, %fd177, %fd89;
	sub.f64 	%fd93, %fd178, %fd90;
	mul.f64 	%fd94, %fd93, %fd93;
	fma.rn.f64 	%fd95, %fd92, %fd92, %fd94;
	sub.f64 	%fd96, %fd179, %fd91;
	fma.rn.f64 	%fd97, %fd96, %fd96, %fd95;
	sqrt.rn.f64 	%fd98, %fd97;
	div.rn.f64 	%fd99, %fd98, %fd16;
	cvt.rzi.s32.f64 	%r88, %fd99;
	shl.b32 	%r89, %r88, 3;
	add.s32 	%r90, %r6, %r89;
	atom.shared.add.u64 	%rd24, [%r90], 1;
$L__BB3_31:
	bar.sync 	0;
	add.s32 	%r131, %r131, 1;
	setp.ne.s32 	%p20, %r131, %r11;
	@%p20 bra 	$L__BB3_8;
$L__BB3_32:
	setp.le.s64 	%p21, %rd6, %rd2;
	@%p21 bra 	$L__BB3_34;
	st.shared.f64 	[%r12], %fd177;
	st.shared.f64 	[%r12+8], %fd178;
	st.shared.f64 	[%r12+16], %fd179;
$L__BB3_34:
	bar.sync 	0;
	add.s32 	%r140, %r1, 1;
	setp.ge.u32 	%p22, %r140, %r2;
	@%p22 bra 	$L__BB3_57;
	not.b32 	%r91, %r1;
	add.s32 	%r27, %r2, %r91;
	sub.s32 	%r92, %r2, %r1;
	add.s32 	%r93, %r92, -2;
	and.b32  	%r28, %r27, 3;
	setp.lt.u32 	%p23, %r93, 3;
	@%p23 bra 	$L__BB3_47;
	add.s32 	%r136, %r4, %r1;
	add.s32 	%r138, %r1, 2;
	and.b32  	%r94, %r27, -4;
	neg.s32 	%r137, %r94;
	mov.u32 	%r95, s_base_array;
	mad.lo.s32 	%r96, %r1, 24, %r95;
	add.s32 	%r135, %r96, 56;
$L__BB3_37:
	.pragma "nounroll";
	add.s32 	%r97, %r136, 1;
	cvt.u64.u32 	%rd25, %r97;
	setp.le.s64 	%p24, %rd6, %rd25;
	@%p24 bra 	$L__BB3_39;
	ld.shared.f64 	%fd100, [%r135+-32];
	ld.shared.f64 	%fd101, [%r135+-24];
	ld.shared.f64 	%fd102, [%r135+-16];
	sub.f64 	%fd103, %fd177, %fd100;
	sub.f64 	%fd104, %fd178, %fd101;
	mul.f64 	%fd105, %fd104, %fd104;
	fma.rn.f64 	%fd106, %fd103, %fd103, %fd105;
	sub.f64 	%fd107, %fd179, %fd102;
	fma.rn.f64 	%fd108, %fd107, %fd107, %fd106;
	sqrt.rn.f64 	%fd109, %fd108;
	div.rn.f64 	%fd110, %fd109, %fd16;
	cvt.rzi.s32.f64 	%r98, %fd110;
	shl.b32 	%r99, %r98, 3;
	add.s32 	%r100, %r6, %r99;
	atom.shared.add.u64 	%rd26, [%r100], 1;
$L__BB3_39:
	add.s32 	%r101, %r136, 2;
	cvt.u64.u32 	%rd27, %r101;
	setp.le.s64 	%p25, %rd6, %rd27;
	@%p25 bra 	$L__BB3_41;
	ld.shared.f64 	%fd111, [%r135+-8];
	ld.shared.f64 	%fd112, [%r135];
	ld.shared.f64 	%fd113, [%r135+8];
	sub.f64 	%fd114, %fd177, %fd111;
	sub.f64 	%fd115, %fd178, %fd112;
	mul.f64 	%fd116, %fd115, %fd115;
	fma.rn.f64 	%fd117, %fd114, %fd114, %fd116;
	sub.f64 	%fd118, %fd179, %fd113;
	fma.rn.f64 	%fd119, %fd118, %fd118, %fd117;
	sqrt.rn.f64 	%fd120, %fd119;
	div.rn.f64 	%fd121, %fd120, %fd16;
	cvt.rzi.s32.f64 	%r102, %fd121;
	shl.b32 	%r103, %r102, 3;
	add.s32 	%r104, %r6, %r103;
	atom.shared.add.u64 	%rd28, [%r104], 1;
$L__BB3_41:
	add.s32 	%r105, %r136, 3;
	cvt.u64.u32 	%rd29, %r105;
	setp.le.s64 	%p26, %rd6, %rd29;
	@%p26 bra 	$L__BB3_43;
	ld.shared.f64 	%fd122, [%r135+16];
	ld.shared.f64 	%fd123, [%r135+24];
	ld.shared.f64 	%fd124, [%r135+32];
	sub.f64 	%fd125, %fd177, %fd122;
	sub.f64 	%fd126, %fd178, %fd123;
	mul.f64 	%fd127, %fd126, %fd126;
	fma.rn.f64 	%fd128, %fd125, %fd125, %fd127;
	sub.f64 	%fd129, %fd179, %fd124;
	fma.rn.f64 	%fd130, %fd129, %fd129, %fd128;
	sqrt.rn.f64 	%fd131, %fd130;
	div.rn.f64 	%fd132, %fd131, %fd16;
	cvt.rzi.s32.f64 	%r106, %fd132;
	shl.b32 	%r107, %r106, 3;
	add.s32 	%r108, %r6, %r107;
	atom.shared.add.u64 	%rd30, [%r108], 1;
$L__BB3_43:
	add.s32 	%r136, %r136, 4;
	cvt.u64.u32 	%rd31, %r136;
	setp.le.s64 	%p27, %rd6, %rd31;
	@%p27 bra 	$L__BB3_45;
	ld.shared.f64 	%fd133, [%r135+40];
	ld.shared.f64 	%fd134, [%r135+48];
	ld.shared.f64 	%fd135, [%r135+56];
	sub.f64 	%fd136, %fd177, %fd133;
	sub.f64 	%fd137, %fd178, %fd134;
	mul.f64 	%fd138, %fd137, %fd137;
	fma.rn.f64 	%fd139, %fd136, %fd136, %fd138;
	sub.f64 	%fd140, %fd179, %fd135;
	fma.rn.f64 	%fd141, %fd140, %fd140, %fd139;
	sqrt.rn.f64 	%fd142, %fd141;
	div.rn.f64 	%fd143, %fd142, %fd16;
	cvt.rzi.s32.f64 	%r109, %fd143;
	shl.b32 	%r110, %r109, 3;
	add.s32 	%r111, %r6, %r110;
	atom.shared.add.u64 	%rd32, [%r111], 1;
$L__BB3_45:
	add.s32 	%r138, %r138, 4;
	add.s32 	%r137, %r137, 4;
	add.s32 	%r135, %r135, 96;
	setp.ne.s32 	%p28, %r137, 0;
	@%p28 bra 	$L__BB3_37;
	add.s32 	%r140, %r138, -1;
$L__BB3_47:
	setp.eq.s32 	%p29, %r28, 0;
	@%p29 bra 	$L__BB3_57;
	setp.eq.s32 	%p30, %r28, 1;
	@%p30 bra 	$L__BB3_54;
	add.s32 	%r43, %r140, %r4;
	cvt.u64.u32 	%rd33, %r43;
	setp.le.s64 	%p31, %rd6, %rd33;
	mov.u32 	%r112, s_base_array;
	mad.lo.s32 	%r44, %r140, 24, %r112;
	@%p31 bra 	$L__BB3_51;
	ld.shared.f64 	%fd144, [%r44];
	ld.shared.f64 	%fd145, [%r44+8];
	ld.shared.f64 	%fd146, [%r44+16];
	sub.f64 	%fd147, %fd177, %fd144;
	sub.f64 	%fd148, %fd178, %fd145;
	mul.f64 	%fd149, %fd148, %fd148;
	fma.rn.f64 	%fd150, %fd147, %fd147, %fd149;
	sub.f64 	%fd151, %fd179, %fd146;
	fma.rn.f64 	%fd152, %fd151, %fd151, %fd150;
	sqrt.rn.f64 	%fd153, %fd152;
	div.rn.f64 	%fd154, %fd153, %fd16;
	cvt.rzi.s32.f64 	%r113, %fd154;
	shl.b32 	%r114, %r113, 3;
	add.s32 	%r115, %r6, %r114;
	atom.shared.add.u64 	%rd34, [%r115], 1;
$L__BB3_51:
	add.s32 	%r116, %r43, 1;
	cvt.u64.u32 	%rd35, %r116;
	setp.le.s64 	%p32, %rd6, %rd35;
	@%p32 bra 	$L__BB3_53;
	ld.shared.f64 	%fd155, [%r44+24];
	ld.shared.f64 	%fd156, [%r44+32];
	ld.shared.f64 	%fd157, [%r44+40];
	sub.f64 	%fd158, %fd177, %fd155;
	sub.f64 	%fd159, %fd178, %fd156;
	mul.f64 	%fd160, %fd159, %fd159;
	fma.rn.f64 	%fd161, %fd158, %fd158, %fd160;
	sub.f64 	%fd162, %fd179, %fd157;
	fma.rn.f64 	%fd163, %fd162, %fd162, %fd161;
	sqrt.rn.f64 	%fd164, %fd163;
	div.rn.f64 	%fd165, %fd164, %fd16;
	cvt.rzi.s32.f64 	%r117, %fd165;
	shl.b32 	%r118, %r117, 3;
	add.s32 	%r119, %r6, %r118;
	atom.shared.add.u64 	%rd36, [%r119], 1;
$L__BB3_53:
	add.s32 	%r140, %r140, 2;
$L__BB3_54:
	and.b32  	%r120, %r27, 1;
	setp.eq.b32 	%p33, %r120, 1;
	not.pred 	%p34, %p33;
	@%p34 bra 	$L__BB3_57;
	add.s32 	%r121, %r140, %r4;
	cvt.u64.u32 	%rd37, %r121;
	setp.le.s64 	%p35, %rd6, %rd37;
	@%p35 bra 	$L__BB3_57;
	mov.u32 	%r122, s_base_array;
	mad.lo.s32 	%r123, %r140, 24, %r122;
	ld.shared.f64 	%fd166, [%r123];
	ld.shared.f64 	%fd167, [%r123+8];
	ld.shared.f64 	%fd168, [%r123+16];
	sub.f64 	%fd169, %fd177, %fd166;
	sub.f64 	%fd170, %fd178, %fd167;
	mul.f64 	%fd171, %fd170, %fd170;
	fma.rn.f64 	%fd172, %fd169, %fd169, %fd171;
	sub.f64 	%fd173, %fd179, %fd168;
	fma.rn.f64 	%fd174, %fd173, %fd173, %fd172;
	sqrt.rn.f64 	%fd175, %fd174;
	div.rn.f64 	%fd176, %fd175, %fd16;
	cvt.rzi.s32.f64 	%r124, %fd176;
	shl.b32 	%r125, %r124, 3;
	add.s32 	%r126, %r6, %r125;
	atom.shared.add.u64 	%rd38, [%r126], 1;
$L__BB3_57:
	setp.lt.s32 	%p36, %r50, 1;
	bar.sync 	0;
	@%p36 bra 	$L__BB3_62;
	cvta.to.global.u64 	%rd4, %rd5;
	mov.b32 	%r141, 0;
$L__BB3_59:
	add.s32 	%r48, %r141, %r1;
	setp.ge.u32 	%p37, %r48, %r50;
	@%p37 bra 	$L__BB3_61;
	mul.wide.u32 	%rd39, %r48, 8;
	add.s64 	%rd40, %rd4, %rd39;
	shl.b32 	%r128, %r48, 3;
	add.s32 	%r129, %r6, %r128;
	ld.shared.u64 	%rd41, [%r129];
	atom.global.add.u64 	%rd42, [%rd40], %rd41;
$L__BB3_61:
	add.s32 	%r141, %r141, %r2;
	setp.lt.s32 	%p38, %r141, %r50;
	@%p38 bra 	$L__BB3_59;
$L__BB3_62:
	ret;

}
	// .globl	_Z16PDH_CUDA_kernel5P8atomdescP10hist_entryxdi
.visible .entry _Z16PDH_CUDA_kernel5P8atomdescP10hist_entryxdi(
	.param .u64 .ptr .align 1 _Z16PDH_CUDA_kernel5P8atomdescP10hist_entryxdi_param_0,
	.param .u64 .ptr .align 1 _Z16PDH_CUDA_kernel5P8atomdescP10hist_entryxdi_param_1,
	.param .u64 _Z16PDH_CUDA_kernel5P8atomdescP10hist_entryxdi_param_2,
	.param .f64 _Z16PDH_CUDA_kernel5P8atomdescP10hist_entryxdi_param_3,
	.param .u32 _Z16PDH_CUDA_kernel5P8atomdescP10hist_entryxdi_param_4
)
{
	.reg .pred 	%p<42>;
	.reg .b32 	%r<167>;
	.reg .b64 	%rd<36>;
	.reg .b64 	%fd<180>;

	ld.param.u64 	%rd7, [_Z16PDH_CUDA_kernel5P8atomdescP10hist_entryxdi_param_0];
	ld.param.u64 	%rd6, [_Z16PDH_CUDA_kernel5P8atomdescP10hist_entryxdi_param_2];
	ld.param.f64 	%fd16, [_Z16PDH_CUDA_kernel5P8atomdescP10hist_entryxdi_param_3];
	ld.param.u32 	%r52, [_Z16PDH_CUDA_kernel5P8atomdescP10hist_entryxdi_param_4];
	cvta.to.global.u64 	%rd1, %rd7;
	mov.u32 	%r1, %tid.x;
	mov.u32 	%r2, %ntid.x;
	mov.u32 	%r155, %ctaid.x;
	mul.lo.s32 	%r4, %r2, %r155;
	add.s32 	%r5, %r4, %r1;
	mov.u32 	%r53, s_base_array;
	mad.lo.s32 	%r6, %r2, 24, %r53;
	setp.lt.s32 	%p1, %r52, 1;
	@%p1 bra 	$L__BB4_5;
	mov.b32 	%r154, 0;
$L__BB4_2:
	add.s32 	%r8, %r154, %r1;
	setp.ge.u32 	%p2, %r8, %r52;
	@%p2 bra 	$L__BB4_4;
	shl.b32 	%r55, %r8, 2;
	add.s32 	%r56, %r6, %r55;
	mov.b32 	%r57, 0;
	st.shared.u32 	[%r56], %r57;
$L__BB4_4:
	add.s32 	%r154, %r154, %r2;
	setp.lt.s32 	%p3, %r154, %r52;
	@%p3 bra 	$L__BB4_2;
$L__BB4_5:
	bar.sync 	0;
	cvt.s64.s32 	%rd2, %r5;
	setp.le.s64 	%p4, %rd6, %rd2;
	@%p4 bra 	$L__BB4_7;
	mad.lo.s64 	%rd8, %rd2, 24, %rd1;
	ld.global.f64 	%fd177, [%rd8];
	ld.global.f64 	%fd178, [%rd8+8];
	ld.global.f64 	%fd179, [%rd8+16];
$L__BB4_7:
	mov.u32 	%r10, %nctaid.x;
	and.b32  	%r58, %r10, 1;
	setp.eq.b32 	%p5, %r58, 1;
	shr.u32 	%r59, %r10, 1;
	setp.lt.u32 	%p6, %r155, %r59;
	or.pred  	%p7, %p5, %p6;
	selp.u32 	%r62, 1, 0, %p7;
	add.s32 	%r11, %r59, %r62;
	setp.lt.u32 	%p8, %r11, 2;
	mad.lo.s32 	%r12, %r1, 24, %r53;
	@%p8 bra 	$L__BB4_33;
	mov.b32 	%r156, 1;
$L__BB4_9:
	add.s32 	%r65, %r155, 1;
	rem.u32 	%r155, %r65, %r10;
	mul.lo.s32 	%r16, %r155, %r2;
	add.s32 	%r66, %r16, %r1;
	cvt.u64.u32 	%rd3, %r66;
	setp.le.s64 	%p9, %rd6, %rd3;
	@%p9 bra 	$L__BB4_11;
	mad.lo.s64 	%rd9, %rd3, 24, %rd1;
	ld.global.f64 	%fd20, [%rd9];
	ld.global.f64 	%fd21, [%rd9+8];
	ld.global.f64 	%fd22, [%rd9+16];
	st.shared.f64 	[%r12], %fd20;
	st.shared.f64 	[%r12+8], %fd21;
	st.shared.f64 	[%r12+16], %fd22;
$L__BB4_11:
	setp.lt.u32 	%p10, %r2, 4;
	bar.sync 	0;
	mov.b32 	%r159, 0;
	@%p10 bra 	$L__BB4_22;
	mov.b32 	%r157, 0;
$L__BB4_13:
	.pragma "nounroll";
	add.s32 	%r18, %r157, %r16;
	cvt.u64.u32 	%rd10, %r18;
	mov.u32 	%r69, s_base_array;
	mad.lo.s32 	%r19, %r157, 24, %r69;
	max.s64 	%rd11, %rd2, %rd10;
	setp.ge.s64 	%p11, %rd11, %rd6;
	@%p11 bra 	$L__BB4_15;
	ld.shared.v2.f64 	{%fd23, %fd24}, [%r19];
	ld.shared.f64 	%fd25, [%r19+16];
	sub.f64 	%fd26, %fd177, %fd23;
	sub.f64 	%fd27, %fd178, %fd24;
	mul.f64 	%fd28, %fd27, %fd27;
	fma.rn.f64 	%fd29, %fd26, %fd26, %fd28;
	sub.f64 	%fd30, %fd179, %fd25;
	fma.rn.f64 	%fd31, %fd30, %fd30, %fd29;
	sqrt.rn.f64 	%fd32, %fd31;
	div.rn.f64 	%fd33, %fd32, %fd16;
	cvt.rzi.s32.f64 	%r70, %fd33;
	shl.b32 	%r71, %r70, 2;
	add.s32 	%r72, %r6, %r71;
	atom.shared.add.u32 	%r73, [%r72], 1;
$L__BB4_15:
	add.s32 	%r74, %r18, 1;
	cvt.u64.u32 	%rd12, %r74;
	max.s64 	%rd13, %rd2, %rd12;
	setp.ge.s64 	%p12, %rd13, %rd6;
	@%p12 bra 	$L__BB4_17;
	ld.shared.f64 	%fd34, [%r19+24];
	ld.shared.v2.f64 	{%fd35, %fd36}, [%r19+32];
	sub.f64 	%fd37, %fd177, %fd34;
	sub.f64 	%fd38, %fd178, %fd35;
	mul.f64 	%fd39, %fd38, %fd38;
	fma.rn.f64 	%fd40, %fd37, %fd37, %fd39;
	sub.f64 	%fd41, %fd179, %fd36;
	fma.rn.f64 	%fd42, %fd41, %fd41, %fd40;
	sqrt.rn.f64 	%fd43, %fd42;
	div.rn.f64 	%fd44, %fd43, %fd16;
	cvt.rzi.s32.f64 	%r75, %fd44;
	shl.b32 	%r76, %r75, 2;
	add.s32 	%r77, %r6, %r76;
	atom.shared.add.u32 	%r78, [%r77], 1;
$L__BB4_17:
	add.s32 	%r79, %r18, 2;
	cvt.u64.u32 	%rd14, %r79;
	max.s64 	%rd15, %rd2, %rd14;
	setp.ge.s64 	%p13, %rd15, %rd6;
	@%p13 bra 	$L__BB4_19;
	ld.shared.v2.f64 	{%fd45, %fd46}, [%r19+48];
	ld.shared.f64 	%fd47, [%r19+64];
	sub.f64 	%fd48, %fd177, %fd45;
	sub.f64 	%fd49, %fd178, %fd46;
	mul.f64 	%fd50, %fd49, %fd49;
	fma.rn.f64 	%fd51, %fd48, %fd48, %fd50;
	sub.f64 	%fd52, %fd179, %fd47;
	fma.rn.f64 	%fd53, %fd52, %fd52, %fd51;
	sqrt.rn.f64 	%fd54, %fd53;
	div.rn.f64 	%fd55, %fd54, %fd16;
	cvt.rzi.s32.f64 	%r80, %fd55;
	shl.b32 	%r81, %r80, 2;
	add.s32 	%r82, %r6, %r81;
	atom.shared.add.u32 	%r83, [%r82], 1;
$L__BB4_19:
	add.s32 	%r84, %r18, 3;
	cvt.u64.u32 	%rd16, %r84;
	max.s64 	%rd17, %rd2, %rd16;
	setp.ge.s64 	%p14, %rd17, %rd6;
	@%p14 bra 	$L__BB4_21;
	ld.shared.f64 	%fd56, [%r19+72];
	ld.shared.v2.f64 	{%fd57, %fd58}, [%r19+80];
	sub.f64 	%fd59, %fd177, %fd56;
	sub.f64 	%fd60, %fd178, %fd57;
	mul.f64 	%fd61, %fd60, %fd60;
	fma.rn.f64 	%fd62, %fd59, %fd59, %fd61;
	sub.f64 	%fd63, %fd179, %fd58;
	fma.rn.f64 	%fd64, %fd63, %fd63, %fd62;
	sqrt.rn.f64 	%fd65, %fd64;
	div.rn.f64 	%fd66, %fd65, %fd16;
	cvt.rzi.s32.f64 	%r85, %fd66;
	shl.b32 	%r86, %r85, 2;
	add.s32 	%r87, %r6, %r86;
	atom.shared.add.u32 	%r88, [%r87], 1;
$L__BB4_21:
	add.s32 	%r157, %r157, 4;
	and.b32  	%r159, %r2, 2044;
	setp.ne.s32 	%p15, %r157, %r159;
	@%p15 bra 	$L__BB4_13;
$L__BB4_22:
	and.b32  	%r89, %r2, 3;
	setp.eq.s32 	%p16, %r89, 0;
	@%p16 bra 	$L__BB4_32;
	setp.eq.s32 	%p17, %r89, 1;
	@%p17 bra 	$L__BB4_29;
	add.s32 	%r23, %r159, %r16;
	cvt.u64.u32 	%rd18, %r23;
	mov.u32 	%r90, s_base_array;
	mad.lo.s32 	%r24, %r159, 24, %r90;
	max.s64 	%rd19, %rd2, %rd18;
	setp.ge.s64 	%p18, %rd19, %rd6;
	@%p18 bra 	$L__BB4_26;
	ld.shared.f64 	%fd67, [%r24];
	ld.shared.f64 	%fd68, [%r24+8];
	ld.shared.f64 	%fd69, [%r24+16];
	sub.f64 	%fd70, %fd177, %fd67;
	sub.f64 	%fd71, %fd178, %fd68;
	mul.f64 	%fd72, %fd71, %fd71;
	fma.rn.f64 	%fd73, %fd70, %fd70, %fd72;
	sub.f64 	%fd74, %fd179, %fd69;
	fma.rn.f64 	%fd75, %fd74, %fd74, %fd73;
	sqrt.rn.f64 	%fd76, %fd75;
	div.rn.f64 	%fd77, %fd76, %fd16;
	cvt.rzi.s32.f64 	%r91, %fd77;
	shl.b32 	%r92, %r91, 2;
	add.s32 	%r93, %r6, %r92;
	atom.shared.add.u32 	%r94, [%r93], 1;
$L__BB4_26:
	add.s32 	%r95, %r23, 1;
	cvt.u64.u32 	%rd20, %r95;
	max.s64 	%rd21, %rd2, %rd20;
	setp.ge.s64 	%p19, %rd21, %rd6;
	@%p19 bra 	$L__BB4_28;
	ld.shared.f64 	%fd78, [%r24+24];
	ld.shared.f64 	%fd79, [%r24+32];
	ld.shared.f64 	%fd80, [%r24+40];
	sub.f64 	%fd81, %fd177, %fd78;
	sub.f64 	%fd82, %fd178, %fd79;
	mul.f64 	%fd83, %fd82, %fd82;
	fma.rn.f64 	%fd84, %fd81, %fd81, %fd83;
	sub.f64 	%fd85, %fd179, %fd80;
	fma.rn.f64 	%fd86, %fd85, %fd85, %fd84;
	sqrt.rn.f64 	%fd87, %fd86;
	div.rn.f64 	%fd88, %fd87, %fd16;
	cvt.rzi.s32.f64 	%r96, %fd88;
	shl.b32 	%r97, %r96, 2;
	add.s32 	%r98, %r6, %r97;
	atom.shared.add.u32 	%r99, [%r98], 1;
$L__BB4_28:
	add.s32 	%r159, %r159, 2;
$L__BB4_29:
	and.b32  	%r100, %r2, 1;
	setp.eq.b32 	%p20, %r100, 1;
	not.pred 	%p21, %p20;
	@%p21 bra 	$L__BB4_32;
	add.s32 	%r101, %r159, %r16;
	cvt.u64.u32 	%rd22, %r101;
	max.s64 	%rd23, %rd2, %rd22;
	setp.ge.s64 	%p22, %rd23, %rd6;
	@%p22 bra 	$L__BB4_32;
	mov.u32 	%r102, s_base_array;
	mad.lo.s32 	%r103, %r159, 24, %r102;
	ld.shared.f64 	%fd89, [%r103];
	ld.shared.f64 	%fd90, [%r103+8];
	ld.shared.f64 	%fd91, [%r103+16];
	sub.f64 	%fd92, %fd177, %fd89;
	sub.f64 	%fd93, %fd178, %fd90;
	mul.f64 	%fd94, %fd93, %fd93;
	fma.rn.f64 	%fd95, %fd92, %fd92, %fd94;
	sub.f64 	%fd96, %fd179, %fd91;
	fma.rn.f64 	%fd97, %fd96, %fd96, %fd95;
	sqrt.rn.f64 	%fd98, %fd97;
	div.rn.f64 	%fd99, %fd98, %fd16;
	cvt.rzi.s32.f64 	%r104, %fd99;
	shl.b32 	%r105, %r104, 2;
	add.s32 	%r106, %r6, %r105;
	atom.shared.add.u32 	%r107, [%r106], 1;
$L__BB4_32:
	bar.sync 	0;
	add.s32 	%r156, %r156, 1;
	setp.ne.s32 	%p23, %r156, %r11;
	@%p23 bra 	$L__BB4_9;
$L__BB4_33:
	setp.le.s64 	%p24, %rd6, %rd2;
	@%p24 bra 	$L__BB4_35;
	st.shared.f64 	[%r12], %fd177;
	st.shared.f64 	[%r12+8], %fd178;
	st.shared.f64 	[%r12+16], %fd179;
$L__BB4_35:
	bar.sync 	0;
	add.s32 	%r165, %r1, 1;
	setp.ge.u32 	%p25, %r165, %r2;
	@%p25 bra 	$L__BB4_58;
	not.b32 	%r108, %r1;
	add.s32 	%r29, %r2, %r108;
	sub.s32 	%r109, %r2, %r1;
	add.s32 	%r110, %r109, -2;
	and.b32  	%r30, %r29, 3;
	setp.lt.u32 	%p26, %r110, 3;
	@%p26 bra 	$L__BB4_48;
	add.s32 	%r161, %r4, %r1;
	add.s32 	%r163, %r1, 2;
	and.b32  	%r111, %r29, -4;
	neg.s32 	%r162, %r111;
	mov.u32 	%r112, s_base_array;
	mad.lo.s32 	%r113, %r1, 24, %r112;
	add.s32 	%r160, %r113, 56;
$L__BB4_38:
	.pragma "nounroll";
	add.s32 	%r114, %r161, 1;
	cvt.u64.u32 	%rd24, %r114;
	setp.le.s64 	%p27, %rd6, %rd24;
	@%p27 bra 	$L__BB4_40;
	ld.shared.f64 	%fd100, [%r160+-32];
	ld.shared.f64 	%fd101, [%r160+-24];
	ld.shared.f64 	%fd102, [%r160+-16];
	sub.f64 	%fd103, %fd177, %fd100;
	sub.f64 	%fd104, %fd178, %fd101;
	mul.f64 	%fd105, %fd104, %fd104;
	fma.rn.f64 	%fd106, %fd103, %fd103, %fd105;
	sub.f64 	%fd107, %fd179, %fd102;
	fma.rn.f64 	%fd108, %fd107, %fd107, %fd106;
	sqrt.rn.f64 	%fd109, %fd108;
	div.rn.f64 	%fd110, %fd109, %fd16;
	cvt.rzi.s32.f64 	%r115, %fd110;
	shl.b32 	%r116, %r115, 2;
	add.s32 	%r117, %r6, %r116;
	atom.shared.add.u32 	%r118, [%r117], 1;
$L__BB4_40:
	add.s32 	%r119, %r161, 2;
	cvt.u64.u32 	%rd25, %r119;
	setp.le.s64 	%p28, %rd6, %rd25;
	@%p28 bra 	$L__BB4_42;
	ld.shared.f64 	%fd111, [%r160+-8];
	ld.shared.f64 	%fd112, [%r160];
	ld.shared.f64 	%fd113, [%r160+8];
	sub.f64 	%fd114, %fd177, %fd111;
	sub.f64 	%fd115, %fd178, %fd112;
	mul.f64 	%fd116, %fd115, %fd115;
	fma.rn.f64 	%fd117, %fd114, %fd114, %fd116;
	sub.f64 	%fd118, %fd179, %fd113;
	fma.rn.f64 	%fd119, %fd118, %fd118, %fd117;
	sqrt.rn.f64 	%fd120, %fd119;
	div.rn.f64 	%fd121, %fd120, %fd16;
	cvt.rzi.s32.f64 	%r120, %fd121;
	shl.b32 	%r121, %r120, 2;
	add.s32 	%r122, %r6, %r121;
	atom.shared.add.u32 	%r123, [%r122], 1;
$L__BB4_42:
	add.s32 	%r124, %r161, 3;
	cvt.u64.u32 	%rd26, %r124;
	setp.le.s64 	%p29, %rd6, %rd26;
	@%p29 bra 	$L__BB4_44;
	ld.shared.f64 	%fd122, [%r160+16];
	ld.shared.f64 	%fd123, [%r160+24];
	ld.shared.f64 	%fd124, [%r160+32];
	sub.f64 	%fd125, %fd177, %fd122;
	sub.f64 	%fd126, %fd178, %fd123;
	mul.f64 	%fd127, %fd126, %fd126;
	fma.rn.f64 	%fd128, %fd125, %fd125, %fd127;
	sub.f64 	%fd129, %fd179, %fd124;
	fma.rn.f64 	%fd130, %fd129, %fd129, %fd128;
	sqrt.rn.f64 	%fd131, %fd130;
	div.rn.f64 	%fd132, %fd131, %fd16;
	cvt.rzi.s32.f64 	%r125, %fd132;
	shl.b32 	%r126, %r125, 2;
	add.s32 	%r127, %r6, %r126;
	atom.shared.add.u32 	%r128, [%r127], 1;
$L__BB4_44:
	add.s32 	%r161, %r161, 4;
	cvt.u64.u32 	%rd27, %r161;
	setp.le.s64 	%p30, %rd6, %rd27;
	@%p30 bra 	$L__BB4_46;
	ld.shared.f64 	%fd133, [%r160+40];
	ld.shared.f64 	%fd134, [%r160+48];
	ld.shared.f64 	%fd135, [%r160+56];
	sub.f64 	%fd136, %fd177, %fd133;
	sub.f64 	%fd137, %fd178, %fd134;
	mul.f64 	%fd138, %fd137, %fd137;
	fma.rn.f64 	%fd139, %fd136, %fd136, %fd138;
	sub.f64 	%fd140, %fd179, %fd135;
	fma.rn.f64 	%fd141, %fd140, %fd140, %fd139;
	sqrt.rn.f64 	%fd142, %fd141;
	div.rn.f64 	%fd143, %fd142, %fd16;
	cvt.rzi.s32.f64 	%r129, %fd143;
	shl.b32 	%r130, %r129, 2;
	add.s32 	%r131, %r6, %r130;
	atom.shared.add.u32 	%r132, [%r131], 1;
$L__BB4_46:
	add.s32 	%r163, %r163, 4;
	add.s32 	%r162, %r162, 4;
	add.s32 	%r160, %r160, 96;
	setp.ne.s32 	%p31, %r162, 0;
	@%p31 bra 	$L__BB4_38;
	add.s32 	%r165, %r163, -1;
$L__BB4_48:
	setp.eq.s32 	%p32, %r30, 0;
	@%p32 bra 	$L__BB4_58;
	setp.eq.s32 	%p33, %r30, 1;
	@%p33 bra 	$L__BB4_55;
	add.s32 	%r45, %r165, %r4;
	cvt.u64.u32 	%rd28, %r45;
	setp.le.s64 	%p34, %rd6, %rd28;
	mov.u32 	%r133, s_base_array;
	mad.lo.s32 	%r46, %r165, 24, %r133;
	@%p34 bra 	$L__BB4_52;
	ld.shared.f64 	%fd144, [%r46];
	ld.shared.f64 	%fd145, [%r46+8];
	ld.shared.f64 	%fd146, [%r46+16];
	sub.f64 	%fd147, %fd177, %fd144;
	sub.f64 	%fd148, %fd178, %fd145;
	mul.f64 	%fd149, %fd148, %fd148;
	fma.rn.f64 	%fd150, %fd147, %fd147, %fd149;
	sub.f64 	%fd151, %fd179, %fd146;
	fma.rn.f64 	%fd152, %fd151, %fd151, %fd150;
	sqrt.rn.f64 	%fd153, %fd152;
	div.rn.f64 	%fd154, %fd153, %fd16;
	cvt.rzi.s32.f64 	%r134, %fd154;
	shl.b32 	%r135, %r134, 2;
	add.s32 	%r136, %r6, %r135;
	atom.shared.add.u32 	%r137, [%r136], 1;
$L__BB4_52:
	add.s32 	%r138, %r45, 1;
	cvt.u64.u32 	%rd29, %r138;
	setp.le.s64 	%p35, %rd6, %rd29;
	@%p35 bra 	$L__BB4_54;
	ld.shared.f64 	%fd155, [%r46+24];
	ld.shared.f64 	%fd156, [%r46+32];
	ld.shared.f64 	%fd157, [%r46+40];
	sub.f64 	%fd158, %fd177, %fd155;
	sub.f64 	%fd159, %fd178, %fd156;
	mul.f64 	%fd160, %fd159, %fd159;
	fma.rn.f64 	%fd161, %fd158, %fd158, %fd160;
	sub.f64 	%fd162, %fd179, %fd157;
	fma.rn.f64 	%fd163, %fd162, %fd162, %fd161;
	sqrt.rn.f64 	%fd164, %fd163;
	div.rn.f64 	%fd165, %fd164, %fd16;
	cvt.rzi.s32.f64 	%r139, %fd165;
	shl.b32 	%r140, %r139, 2;
	add.s32 	%r141, %r6, %r140;
	atom.shared.add.u32 	%r142, [%r141], 1;
$L__BB4_54:
	add.s32 	%r165, %r165, 2;
$L__BB4_55:
	and.b32  	%r143, %r29, 1;
	setp.eq.b32 	%p36, %r143, 1;
	not.pred 	%p37, %p36;
	@%p37 bra 	$L__BB4_58;
	add.s32 	%r144, %r165, %r4;
	cvt.u64.u32 	%rd30, %r144;
	setp.le.s64 	%p38, %rd6, %rd30;
	@%p38 bra 	$L__BB4_58;
	mov.u32 	%r145, s_base_array;
	mad.lo.s32 	%r146, %r165, 24, %r145;
	ld.shared.f64 	%fd166, [%r146];
	ld.shared.f64 	%fd167, [%r146+8];
	ld.shared.f64 	%fd168, [%r146+16];
	sub.f64 	%fd169, %fd177, %fd166;
	sub.f64 	%fd170, %fd178, %fd167;
	mul.f64 	%fd171, %fd170, %fd170;
	fma.rn.f64 	%fd172, %fd169, %fd169, %fd171;
	sub.f64 	%fd173, %fd179, %fd168;
	fma.rn.f64 	%fd174, %fd173, %fd173, %fd172;
	sqrt.rn.f64 	%fd175, %fd174;
	div.rn.f64 	%fd176, %fd175, %fd16;
	cvt.rzi.s32.f64 	%r147, %fd176;
	shl.b32 	%r148, %r147, 2;
	add.s32 	%r149, %r6, %r148;
	atom.shared.add.u32 	%r150, [%r149], 1;
$L__BB4_58:
	setp.lt.s32 	%p39, %r52, 1;
	bar.sync 	0;
	@%p39 bra 	$L__BB4_63;
	ld.param.u64 	%rd35, [_Z16PDH_CUDA_kernel5P8atomdescP10hist_entryxdi_param_1];
	cvta.to.global.u64 	%rd4, %rd35;
	mov.b32 	%r166, 0;
$L__BB4_60:
	add.s32 	%r50, %r166, %r1;
	setp.ge.u32 	%p40, %r50, %r52;
	@%p40 bra 	$L__BB4_62;
	mul.wide.u32 	%rd31, %r50, 8;
	add.s64 	%rd32, %rd4, %rd31;
	shl.b32 	%r152, %r50, 2;
	add.s32 	%r153, %r6, %r152;
	ld.shared.u32 	%rd33, [%r153];
	atom.global.add.u64 	%rd34, [%rd32], %rd33;
$L__BB4_62:
	add.s32 	%r166, %r166, %r2;
	setp.lt.s32 	%p41, %r166, %r52;
	@%p41 bra 	$L__BB4_60;
$L__BB4_63:
	ret;

}


// ===== COMPILED SASS (sm_100) =====

	.target	sm_100

	.elftype	@"ET_EXEC"


//--------------------- .note.nv.tkinfo           --------------------------
	.section	.note.nv.tkinfo,"",@"SHT_NOTE"
	.sectionflags	@"SHF_NOTE_NV_TKINFO"
	.tkinfo
        /*0018*/ 	.word	0x00000002
        /*0030*/ 	.string	""
        /*0030*/ 	.string	"ptxas"
        /*0030*/ 	.string	"Cuda compilation tools, release 13.0, V13.0.88"
        /*0030*/ 	.string	"Build cuda_13.0.r13.0/compiler.36424714_0"
        /*0030*/ 	.string	"-arch sm_100 -m 64 "



//--------------------- .note.nv.cuinfo           --------------------------
	.section	.note.nv.cuinfo,"",@"SHT_NOTE"
	.sectionflags	@"SHF_NOTE_NV_CUINFO"
        /*0018*/ 	.short	0x0002
        /*001a*/ 	.short	0x0064
        /*001c*/ 	.short	0x0082
	.zero		2


//--------------------- .nv.info                  --------------------------
	.section	.nv.info,"",@"SHT_CUDA_INFO"
	.align	4


	//----- nvinfo : EIATTR_REGCOUNT
	.align		4
        /*0000*/ 	.byte	0x04, 0x2f
        /*0002*/ 	.short	(.L_1 - .L_0)
	.align		4
.L_0:
        /*0004*/ 	.word	index@(_Z16PDH_CUDA_kernel1P8atomdescP10hist_entryxd)
        /*0008*/ 	.word	0x0000001e


	//----- nvinfo : EIATTR_FRAME_SIZE
	.align		4
.L_1:
        /*000c*/ 	.byte	0x04, 0x11
        /*000e*/ 	.short	(.L_3 - .L_2)
	.align		4
.L_2:
        /*0010*/ 	.word	index@($__internal_9_$__cuda_sm20_dsqrt_rn_f64_mediumpath_v1)
        /*0014*/ 	.word	0x00000000


	//----- nvinfo : EIATTR_FRAME_SIZE
	.align		4
.L_3:
        /*0018*/ 	.byte	0x04, 0x11
        /*001a*/ 	.short	(.L_5 - .L_4)
	.align		4
.L_4:
        /*001c*/ 	.word	index@($__internal_8_$__cuda_sm20_div_rn_f64_full)
        /*0020*/ 	.word	0x00000000


	//----- nvinfo : EIATTR_FRAME_SIZE
	.align		4
.L_5:
        /*0024*/ 	.byte	0x04, 0x11
        /*0026*/ 	.short	(.L_7 - .L_6)
	.align		4
.L_6:
        /*0028*/ 	.word	index@(_Z16PDH_CUDA_kernel1P8atomdescP10hist_entryxd)
        /*002c*/ 	.word	0x00000000


	//----- nvinfo : EIATTR_REGCOUNT
	.align		4
.L_7:
        /*0030*/ 	.byte	0x04, 0x2f
        /*0032*/ 	.short	(.L_9 - .L_8)
	.align		4
.L_8:
        /*0034*/ 	.word	index@(_Z16PDH_CUDA_kernel2P8atomdescP10hist_entryxd)
        /*0038*/ 	.word	0x00000024


	//----- nvinfo : EIATTR_FRAME_SIZE
	.align		4
.L_9:
        /*003c*/ 	.byte	0x04, 0x11
        /*003e*/ 	.short	(.L_11 - .L_10)
	.align		4
.L_10:
        /*0040*/ 	.word	index@($__internal_7_$__cuda_sm20_dsqrt_rn_f64_mediumpath_v1)
        /*0044*/ 	.word	0x00000000


	//----- nvinfo : EIATTR_FRAME_SIZE
	.align		4
.L_11:
        /*0048*/ 	.byte	0x04, 0x11
        /*004a*/ 	.short	(.L_13 - .L_12)
	.align		4
.L_12:
        /*004c*/ 	.word	index@($__internal_6_$__cuda_sm20_div_rn_f64_full)
        /*0050*/ 	.word	0x00000000


	//----- nvinfo : EIATTR_FRAME_SIZE
	.align		4
.L_13:
        /*0054*/ 	.byte	0x04, 0x11
        /*0056*/ 	.short	(.L_15 - .L_14)
	.align		4
.L_14:
        /*0058*/ 	.word	index@(_Z16PDH_CUDA_kernel2P8atomdescP10hist_entryxd)
        /*005c*/ 	.word	0x00000000


	//----- nvinfo : EIATTR_REGCOUNT
	.align		4
.L_15:
        /*0060*/ 	.byte	0x04, 0x2f
        /*0062*/ 	.short	(.L_17 - .L_16)
	.align		4
.L_16:
        /*0064*/ 	.word	index@(_Z16PDH_CUDA_kernel3P8atomdescP10hist_entryxdi)
        /*0068*/ 	.word	0x0000001f


	//----- nvinfo : EIATTR_FRAME_SIZE
	.align		4
.L_17:
        /*006c*/ 	.byte	0x04, 0x11
        /*006e*/ 	.short	(.L_19 - .L_18)
	.align		4
.L_18:
        /*0070*/ 	.word	index@($__internal_5_$__cuda_sm20_dsqrt_rn_f64_mediumpath_v1)
        /*0074*/ 	.word	0x00000000


	//----- nvinfo : EIATTR_FRAME_SIZE
	.align		4
.L_19:
        /*0078*/ 	.byte	0x04, 0x11
        /*007a*/ 	.short	(.L_21 - .L_20)
	.align		4
.L_20:
        /*007c*/ 	.word	index@($__internal_4_$__cuda_sm20_div_rn_f64_full)
        /*0080*/ 	.word	0x00000000


	//----- nvinfo : EIATTR_FRAME_SIZE
	.align		4
.L_21:
        /*0084*/ 	.byte	0x04, 0x11
        /*0086*/ 	.short	(.L_23 - .L_22)
	.align		4
.L_22:
        /*0088*/ 	.word	index@(_Z16PDH_CUDA_kernel3P8atomdescP10hist_entryxdi)
        /*008c*/ 	.word	0x00000000


	//----- nvinfo : EIATTR_REGCOUNT
	.align		4
.L_23:
        /*0090*/ 	.byte	0x04, 0x2f
        /*0092*/ 	.short	(.L_25 - .L_24)
	.align		4
.L_24:
        /*0094*/ 	.word	index@(_Z16PDH_CUDA_kernel4P8atomdescP10hist_entryxdi)
        /*0098*/ 	.word	0x00000025


	//----- nvinfo : EIATTR_FRAME_SIZE
	.align		4
.L_25:
        /*009c*/ 	.byte	0x04, 0x11
        /*009e*/ 	.short	(.L_27 - .L_26)
	.align		4
.L_26:
        /*00a0*/ 	.word	index@($__internal_3_$__cuda_sm20_dsqrt_rn_f64_mediumpath_v1)
        /*00a4*/ 	.word	0x00000000


	//----- nvinfo : EIATTR_FRAME_SIZE
	.align		4
.L_27:
        /*00a8*/ 	.byte	0x04, 0x11
        /*00aa*/ 	.short	(.L_29 - .L_28)
	.align		4
.L_28:
        /*00ac*/ 	.word	index@($__internal_2_$__cuda_sm20_div_rn_f64_full)
        /*00b0*/ 	.word	0x00000000


	//----- nvinfo : EIATTR_FRAME_SIZE
	.align		4
.L_29:
        /*00b4*/ 	.byte	0x04, 0x11
        /*00b6*/ 	.short	(.L_31 - .L_30)
	.align		4
.L_30:
        /*00b8*/ 	.word	index@(_Z16PDH_CUDA_kernel4P8atomdescP10hist_entryxdi)
        /*00bc*/ 	.word	0x00000000


	//----- nvinfo : EIATTR_REGCOUNT
	.align		4
.L_31:
        /*00c0*/ 	.byte	0x04, 0x2f
        /*00c2*/ 	.short	(.L_33 - .L_32)
	.align		4
.L_32:
        /*00c4*/ 	.word	index@(_Z16PDH_CUDA_kernel5P8atomdescP10hist_entryxdi)
        /*00c8*/ 	.word	0x00000025


	//----- nvinfo : EIATTR_FRAME_SIZE
	.align		4
.L_33:
        /*00cc*/ 	.byte	0x04, 0x11
        /*00ce*/ 	.short	(.L_35 - .L_34)
	.align		4
.L_34:
        /*00d0*/ 	.word	index@($__internal_1_$__cuda_sm20_dsqrt_rn_f64_mediumpath_v1)
        /*00d4*/ 	.word	0x00000000


	//----- nvinfo : EIATTR_FRAME_SIZE
	.align		4
.L_35:
        /*00d8*/ 	.byte	0x04, 0x11
        /*00da*/ 	.short	(.L_37 - .L_36)
	.align		4
.L_36:
        /*00dc*/ 	.word	index@($__internal_0_$__cuda_sm20_div_rn_f64_full)
        /*00e0*/ 	.word	0x00000000


	//----- nvinfo : EIATTR_FRAME_SIZE
	.align		4
.L_37:
        /*00e4*/ 	.byte	0x04, 0x11
        /*00e6*/ 	.short	(.L_39 - .L_38)
	.align		4
.L_38:
        /*00e8*/ 	.word	index@(_Z16PDH_CUDA_kernel5P8atomdescP10hist_entryxdi)
        /*00ec*/ 	.word	0x00000000


	//----- nvinfo : EIATTR_MIN_STACK_SIZE
	.align		4
.L_39:
        /*00f0*/ 	.byte	0x04, 0x12
        /*00f2*/ 	.short	(.L_41 - .L_40)
	.align		4
.L_40:
        /*00f4*/ 	.word	index@(_Z16PDH_CUDA_kernel5P8atomdescP10hist_entryxdi)
        /*00f8*/ 	.word	0x00000000


	//----- nvinfo : EIATTR_MIN_STACK_SIZE
	.align		4
.L_41:
        /*00fc*/ 	.byte	0x04, 0x12
        /*00fe*/ 	.short	(.L_43 - .L_42)
	.align		4
.L_42:
        /*0100*/ 	.word	index@(_Z16PDH_CUDA_kernel4P8atomdescP10hist_entryxdi)
        /*0104*/ 	.word	0x00000000


	//----- nvinfo : EIATTR_MIN_STACK_SIZE
	.align		4
.L_43:
        /*0108*/ 	.byte	0x04, 0x12
        /*010a*/ 	.short	(.L_45 - .L_44)
	.align		4
.L_44:
        /*010c*/ 	.word	index@(_Z16PDH_CUDA_kernel3P8atomdescP10hist_entryxdi)
        /*0110*/ 	.word	0x00000000


	//----- nvinfo : EIATTR_MIN_STACK_SIZE
	.align		4
.L_45:
        /*0114*/ 	.byte	0x04, 0x12
        /*0116*/ 	.short	(.L_47 - .L_46)
	.align		4
.L_46:
        /*0118*/ 	.word	index@(_Z16PDH_CUDA_kernel2P8atomdescP10hist_entryxd)
        /*011c*/ 	.word	0x00000000


	//----- nvinfo : EIATTR_MIN_STACK_SIZE
	.align		4
.L_47:
        /*0120*/ 	.byte	0x04, 0x12
        /*0122*/ 	.short	(.L_49 - .L_48)
	.align		4
.L_48:
        /*0124*/ 	.word	index@(_Z16PDH_CUDA_kernel1P8atomdescP10hist_entryxd)
        /*0128*/ 	.word	0x00000000
.L_49:


//--------------------- .nv.compat                --------------------------
	.section	.nv.compat,"",@"SHT_CUDA_COMPAT_INFO"
	.align	4
        /*0000*/ 	.byte	0x02, 0x09, 0x00, 0x00, 0x02, 0x02, 0x01, 0x00, 0x02, 0x05, 0x05, 0x00, 0x03, 0x07, 0x01, 0x01
        /*0010*/ 	.byte	0x02, 0x03, 0x00, 0x00, 0x02, 0x06, 0x01, 0x00, 0x04, 0x0b, 0x08, 0x00, 0x01, 0x00, 0x00, 0x00
        /*0020*/ 	.byte	0x00, 0x00, 0x00, 0x00


//--------------------- .nv.info._Z16PDH_CUDA_kernel5P8atomdescP10hist_entryxdi --------------------------
	.section	.nv.info._Z16PDH_CUDA_kernel5P8atomdescP10hist_entryxdi,"",@"SHT_CUDA_INFO"
	.sectionflags	@""
	.align	4


	//----- nvinfo : EIATTR_CUDA_API_VERSION
	.align		4
        /*0000*/ 	.byte	0x04, 0x37
        /*0002*/ 	.short	(.L_51 - .L_50)
.L_50:
        /*0004*/ 	.word	0x00000082


	//----- nvinfo : EIATTR_KPARAM_INFO
	.align		4
.L_51:
        /*0008*/ 	.byte	0x04, 0x17
        /*000a*/ 	.short	(.L_53 - .L_52)
.L_52:
        /*000c*/ 	.word	0x00000000
        /*0010*/ 	.short	0x0004
        /*0012*/ 	.short	0x0020
        /*0014*/ 	.byte	0x00, 0xf0, 0x11, 0x00


	//----- nvinfo : EIATTR_KPARAM_INFO
	.align		4
.L_53:
        /*0018*/ 	.byte	0x04, 0x17
        /*001a*/ 	.short	(.L_55 - .L_54)
.L_54:
        /*001c*/ 	.word	0x00000000
        /*0020*/ 	.short	0x0003
        /*0022*/ 	.short	0x0018
        /*0024*/ 	.byte	0x00, 0xf0, 0x21, 0x00


	//----- nvinfo : EIATTR_KPARAM_INFO
	.align		4
.L_55:
        /*0028*/ 	.byte	0x04, 0x17
        /*002a*/ 	.short	(.L_57 - .L_56)
.L_56:
        /*002c*/ 	.word	0x00000000
        /*0030*/ 	.short	0x0002
        /*0032*/ 	.short	0x0010
        /*0034*/ 	.byte	0x00, 0xf0, 0x21, 0x00


	//----- nvinfo : EIATTR_KPARAM_INFO
	.align		4
.L_57:
        /*0038*/ 	.byte	0x04, 0x17
        /*003a*/ 	.short	(.L_59 - .L_58)
.L_58:
        /*003c*/ 	.word	0x00000000
        /*0040*/ 	.short	0x0001
        /*0042*/ 	.short	0x0008
        /*0044*/ 	.byte	0x00, 0xf5, 0x21, 0x00


	//----- nvinfo : EIATTR_KPARAM_INFO
	.align		4
.L_59:
        /*0048*/ 	.byte	0x04, 0x17
        /*004a*/ 	.short	(.L_61 - .L_60)
.L_60:
        /*004c*/ 	.word	0x00000000
        /*0050*/ 	.short	0x0000
        /*0052*/ 	.short	0x0000
        /*0054*/ 	.byte	0x00, 0xf5, 0x21, 0x00


	//----- nvinfo : EIATTR_SPARSE_MMA_MASK
	.align		4
.L_61:
        /*0058*/ 	.byte	0x03, 0x50
        /*005a*/ 	.short	0x0000


	//----- nvinfo : EIATTR_MAXREG_COUNT
	.align		4
        /*005c*/ 	.byte	0x03, 0x1b
        /*005e*/ 	.short	0x00ff


	//----- nvinfo : EIATTR_NUM_BARRIERS
	.align		4
        /*0060*/ 	.byte	0x02, 0x4c
        /*0062*/ 	.byte	0x01
	.zero		1


	//----- nvinfo : EIATTR_MERCURY_ISA_VERSION
	.align		4
        /*0064*/ 	.byte	0x03, 0x5f
        /*0066*/ 	.short	0x0101


	//----- nvinfo : EIATTR_VRC_CTA_INIT_COUNT
	.align		4
        /*0068*/ 	.byte	0x02, 0x4a
	.zero		1
	.zero		1


	//----- nvinfo : EIATTR_EXIT_INSTR_OFFSETS
	.align		4
        /*006c*/ 	.byte	0x04, 0x1c
        /*006e*/ 	.short	(.L_63 - .L_62)


	//   ....[0]....
.L_62:
        /*0070*/ 	.word	0x00004440


	//   ....[1]....
        /*0074*/ 	.word	0x00004550


	//----- nvinfo : EIATTR_CRS_STACK_SIZE
	.align		4
.L_63:
        /*0078*/ 	.byte	0x04, 0x1e
        /*007a*/ 	.short	(.L_65 - .L_64)
.L_64:
        /*007c*/ 	.word	0x00000000


	//----- nvinfo : EIATTR_CBANK_PARAM_SIZE
	.align		4
.L_65:
        /*0080*/ 	.byte	0x03, 0x19
        /*0082*/ 	.short	0x0024


	//----- nvinfo : EIATTR_PARAM_CBANK
	.align		4
        /*0084*/ 	.byte	0x04, 0x0a
        /*0086*/ 	.short	(.L_67 - .L_66)
	.align		4
.L_66:
        /*0088*/ 	.word	index@(.nv.constant0._Z16PDH_CUDA_kernel5P8atomdescP10hist_entryxdi)
        /*008c*/ 	.short	0x0380
        /*008e*/ 	.short	0x0024


	//----- nvinfo : EIATTR_SW_WAR
	.align		4
.L_67:
        /*0090*/ 	.byte	0x04, 0x36
        /*0092*/ 	.short	(.L_69 - .L_68)
.L_68:
        /*0094*/ 	.word	0x00000008
.L_69:


//--------------------- .nv.info._Z16PDH_CUDA_kernel4P8atomdescP10hist_entryxdi --------------------------
	.section	.nv.info._Z16PDH_CUDA_kernel4P8atomdescP10hist_entryxdi,"",@"SHT_CUDA_INFO"
	.sectionflags	@""
	.align	4


	//----- nvinfo : EIATTR_CUDA_API_VERSION
	.align		4
        /*0000*/ 	.byte	0x04, 0x37
        /*0002*/ 	.short	(.L_71 - .L_70)
.L_70:
        /*0004*/ 	.word	0x00000082


	//----- nvinfo : EIATTR_KPARAM_INFO
	.align		4
.L_71:
        /*0008*/ 	.byte	0x04, 0x17
        /*000a*/ 	.short	(.L_73 - .L_72)
.L_72:
        /*000c*/ 	.word	0x00000000
        /*0010*/ 	.short	0x0004
        /*0012*/ 	.short	0x0020
        /*0014*/ 	.byte	0x00, 0xf0, 0x11, 0x00


	//----- nvinfo : EIATTR_KPARAM_INFO
	.align		4
.L_73:
        /*0018*/ 	.byte	0x04, 0x17
        /*001a*/ 	.short	(.L_75 - .L_74)
.L_74:
        /*001c*/ 	.word	0x00000000
        /*0020*/ 	.short	0x0003
        /*0022*/ 	.short	0x0018
        /*0024*/ 	.byte	0x00, 0xf0, 0x21, 0x00


	//----- nvinfo : EIATTR_KPARAM_INFO
	.align		4
.L_75:
        /*0028*/ 	.byte	0x04, 0x17
        /*002a*/ 	.short	(.L_77 - .L_76)
.L_76:
        /*002c*/ 	.word	0x00000000
        /*0030*/ 	.short	0x0002
        /*0032*/ 	.short	0x0010
        /*0034*/ 	.byte	0x00, 0xf0, 0x21, 0x00


	//----- nvinfo : EIATTR_KPARAM_INFO
	.align		4
.L_77:
        /*0038*/ 	.byte	0x04, 0x17
        /*003a*/ 	.short	(.L_79 - .L_78)
.L_78:
        /*003c*/ 	.word	0x00000000
        /*0040*/ 	.short	0x0001
        /*0042*/ 	.short	0x0008
        /*0044*/ 	.byte	0x00, 0xf5, 0x21, 0x00


	//----- nvinfo : EIATTR_KPARAM_INFO
	.align		4
.L_79:
        /*0048*/ 	.byte	0x04, 0x17
        /*004a*/ 	.short	(.L_81 - .L_80)
.L_80:
        /*004c*/ 	.word	0x00000000
        /*0050*/ 	.short	0x0000
        /*0052*/ 	.short	0x0000
        /*0054*/ 	.byte	0x00, 0xf5, 0x21, 0x00


	//----- nvinfo : EIATTR_SPARSE_MMA_MASK
	.align		4
.L_81:
        /*0058*/ 	.byte	0x03, 0x50
        /*005a*/ 	.short	0x0000


	//----- nvinfo : EIATTR_MAXREG_COUNT
	.align		4
        /*005c*/ 	.byte	0x03, 0x1b
        /*005e*/ 	.short	0x00ff


	//----- nvinfo : EIATTR_NUM_BARRIERS
	.align		4
        /*0060*/ 	.byte	0x02, 0x4c
        /*0062*/ 	.byte	0x01
	.zero		1


	//----- nvinfo : EIATTR_MERCURY_ISA_VERSION
	.align		4
        /*0064*/ 	.byte	0x03, 0x5f
        /*0066*/ 	.short	0x0101


	//----- nvinfo : EIATTR_VRC_CTA_INIT_COUNT
	.align		4
        /*0068*/ 	.byte	0x02, 0x4a
	.zero		1
	.zero		1


	//----- nvinfo : EIATTR_EXIT_INSTR_OFFSETS
	.align		4
        /*006c*/ 	.byte	0x04, 0x1c
        /*006e*/ 	.short	(.L_83 - .L_82)


	//   ....[0]....
.L_82:
        /*0070*/ 	.word	0x000043a0


	//   ....[1]....
        /*0074*/ 	.word	0x000044a0


	//----- nvinfo : EIATTR_CRS_STACK_SIZE
	.align		4
.L_83:
        /*0078*/ 	.byte	0x04, 0x1e
        /*007a*/ 	.short	(.L_85 - .L_84)
.L_84:
        /*007c*/ 	.word	0x00000000


	//----- nvinfo : EIATTR_CBANK_PARAM_SIZE
	.align		4
.L_85:
        /*0080*/ 	.byte	0x03, 0x19
        /*0082*/ 	.short	0x0024


	//----- nvinfo : EIATTR_PARAM_CBANK
	.align		4
        /*0084*/ 	.byte	0x04, 0x0a
        /*0086*/ 	.short	(.L_87 - .L_86)
	.align		4
.L_86:
        /*0088*/ 	.word	index@(.nv.constant0._Z16PDH_CUDA_kernel4P8atomdescP10hist_entryxdi)
        /*008c*/ 	.short	0x0380
        /*008e*/ 	.short	0x0024


	//----- nvinfo : EIATTR_SW_WAR
	.align		4
.L_87:
        /*0090*/ 	.byte	0x04, 0x36
        /*0092*/ 	.short	(.L_89 - .L_88)
.L_88:
        /*0094*/ 	.word	0x00000008
.L_89:


//--------------------- .nv.info._Z16PDH_CUDA_kernel3P8atomdescP10hist_entryxdi --------------------------
	.section	.nv.info._Z16PDH_CUDA_kernel3P8atomdescP10hist_entryxdi,"",@"SHT_CUDA_INFO"
	.sectionflags	@""
	.align	4


	//----- nvinfo : EIATTR_CUDA_API_VERSION
	.align		4
        /*0000*/ 	.byte	0x04, 0x37
        /*0002*/ 	.short	(.L_91 - .L_90)
.L_90:
        /*0004*/ 	.word	0x00000082


	//----- nvinfo : EIATTR_KPARAM_INFO
	.align		4
.L_91:
        /*0008*/ 	.byte	0x04, 0x17
        /*000a*/ 	.short	(.L_93 - .L_92)
.L_92:
        /*000c*/ 	.word	0x00000000
        /*0010*/ 	.short	0x0004
        /*0012*/ 	.short	0x0020
        /*0014*/ 	.byte	0x00, 0xf0, 0x11, 0x00


	//----- nvinfo : EIATTR_KPARAM_INFO
	.align		4
.L_93:
        /*0018*/ 	.byte	0x04, 0x17
        /*001a*/ 	.short	(.L_95 - .L_94)
.L_94:
        /*001c*/ 	.word	0x00000000
        /*0020*/ 	.short	0x0003
        /*0022*/ 	.short	0x0018
        /*0024*/ 	.byte	0x00, 0xf0, 0x21, 0x00


	//----- nvinfo : EIATTR_KPARAM_INFO
	.align		4
.L_95:
        /*0028*/ 	.byte	0x04, 0x17
        /*002a*/ 	.short	(.L_97 - .L_96)
.L_96:
        /*002c*/ 	.word	0x00000000
        /*0030*/ 	.short	0x0002
        /*0032*/ 	.short	0x0010
        /*0034*/ 	.byte	0x00, 0xf0, 0x21, 0x00


	//----- nvinfo : EIATTR_KPARAM_INFO
	.align		4
.L_97:
        /*0038*/ 	.byte	0x04, 0x17
        /*003a*/ 	.short	(.L_99 - .L_98)
.L_98:
        /*003c*/ 	.word	0x00000000
        /*0040*/ 	.short	0x0001
        /*0042*/ 	.short	0x0008
        /*0044*/ 	.byte	0x00, 0xf5, 0x21, 0x00


	//----- nvinfo : EIATTR_KPARAM_INFO
	.align		4
.L_99:
        /*0048*/ 	.byte	0x04, 0x17
        /*004a*/ 	.short	(.L_101 - .L_100)
.L_100:
        /*004c*/ 	.word	0x00000000
        /*0050*/ 	.short	0x0000
        /*0052*/ 	.short	0x0000
        /*0054*/ 	.byte	0x00, 0xf5, 0x21, 0x00


	//----- nvinfo : EIATTR_SPARSE_MMA_MASK
	.align		4
.L_101:
        /*0058*/ 	.byte	0x03, 0x50
        /*005a*/ 	.short	0x0000


	//----- nvinfo : EIATTR_MAXREG_COUNT
	.align		4
        /*005c*/ 	.byte	0x03, 0x1b
        /*005e*/ 	.short	0x00ff


	//----- nvinfo : EIATTR_NUM_BARRIERS
	.align		4
        /*0060*/ 	.byte	0x02, 0x4c
        /*0062*/ 	.byte	0x01
	.zero		1


	//----- nvinfo : EIATTR_MERCURY_ISA_VERSION
	.align		4
        /*0064*/ 	.byte	0x03, 0x5f
        /*0066*/ 	.short	0x0101


	//----- nvinfo : EIATTR_VRC_CTA_INIT_COUNT
	.align		4
        /*0068*/ 	.byte	0x02, 0x4a
	.zero		1
	.zero		1


	//----- nvinfo : EIATTR_EXIT_INSTR_OFFSETS
	.align		4
        /*006c*/ 	.byte	0x04, 0x1c
        /*006e*/ 	.short	(.L_103 - .L_102)


	//   ....[0]....
.L_102:
        /*0070*/ 	.word	0x00000790


	//   ....[1]....
        /*0074*/ 	.word	0x000008c0


	//----- nvinfo : EIATTR_CRS_STACK_SIZE
	.align		4
.L_103:
        /*0078*/ 	.byte	0x04, 0x1e
        /*007a*/ 	.short	(.L_105 - .L_104)
.L_104:
        /*007c*/ 	.word	0x00000000


	//----- nvinfo : EIATTR_CBANK_PARAM_SIZE
	.align		4
.L_105:
        /*0080*/ 	.byte	0x03, 0x19
        /*0082*/ 	.short	0x0024


	//----- nvinfo : EIATTR_PARAM_CBANK
	.align		4
        /*0084*/ 	.byte	0x04, 0x0a
        /*0086*/ 	.short	(.L_107 - .L_106)
	.align		4
.L_106:
        /*0088*/ 	.word	index@(.nv.constant0._Z16PDH_CUDA_kernel3P8atomdescP10hist_entryxdi)
        /*008c*/ 	.short	0x0380
        /*008e*/ 	.short	0x0024


	//----- nvinfo : EIATTR_SW_WAR
	.align		4
.L_107:
        /*0090*/ 	.byte	0x04, 0x36
        /*0092*/ 	.short	(.L_109 - .L_108)
.L_108:
        /*0094*/ 	.word	0x00000008
.L_109:


//--------------------- .nv.info._Z16PDH_CUDA_kernel2P8atomdescP10hist_entryxd --------------------------
	.section	.nv.info._Z16PDH_CUDA_kernel2P8atomdescP10hist_entryxd,"",@"SHT_CUDA_INFO"
	.sectionflags	@""
	.align	4


	//----- nvinfo : EIATTR_CUDA_API_VERSION
	.align		4
        /*0000*/ 	.byte	0x04, 0x37
        /*0002*/ 	.short	(.L_111 - .L_110)
.L_110:
        /*0004*/ 	.word	0x00000082


	//----- nvinfo : EIATTR_KPARAM_INFO
	.align		4
.L_111:
        /*0008*/ 	.byte	0x04, 0x17
        /*000a*/ 	.short	(.L_113 - .L_112)
.L_112:
        /*000c*/ 	.word	0x00000000
        /*0010*/ 	.short	0x0003
        /*0012*/ 	.short	0x0018
        /*0014*/ 	.byte	0x00, 0xf0, 0x21, 0x00


	//----- nvinfo : EIATTR_KPARAM_INFO
	.align		4
.L_113:
        /*0018*/ 	.byte	0x04, 0x17
        /*001a*/ 	.short	(.L_115 - .L_114)
.L_114:
        /*001c*/ 	.word	0x00000000
        /*0020*/ 	.short	0x0002
        /*0022*/ 	.short	0x0010
        /*0024*/ 	.byte	0x00, 0xf0, 0x21, 0x00


	//----- nvinfo : EIATTR_KPARAM_INFO
	.align		4
.L_115:
        /*0028*/ 	.byte	0x04, 0x17
        /*002a*/ 	.short	(.L_117 - .L_116)
.L_116:
        /*002c*/ 	.word	0x00000000
        /*0030*/ 	.short	0x0001
        /*0032*/ 	.short	0x0008
        /*0034*/ 	.byte	0x00, 0xf5, 0x21, 0x00


	//----- nvinfo : EIATTR_KPARAM_INFO
	.align		4
.L_117:
        /*0038*/ 	.byte	0x04, 0x17
        /*003a*/ 	.short	(.L_119 - .L_118)
.L_118:
        /*003c*/ 	.word	0x00000000
        /*0040*/ 	.short	0x0000
        /*0042*/ 	.short	0x0000
        /*0044*/ 	.byte	0x00, 0xf5, 0x21, 0x00


	//----- nvinfo : EIATTR_SPARSE_MMA_MASK
	.align		4
.L_119:
        /*0048*/ 	.byte	0x03, 0x50
        /*004a*/ 	.short	0x0000


	//----- nvinfo : EIATTR_MAXREG_COUNT
	.align		4
        /*004c*/ 	.byte	0x03, 0x1b
        /*004e*/ 	.short	0x00ff


	//----- nvinfo : EIATTR_NUM_BARRIERS
	.align		4
        /*0050*/ 	.byte	0x02, 0x4c
        /*0052*/ 	.byte	0x01
	.zero		1


	//----- nvinfo : EIATTR_MERCURY_ISA_VERSION
	.align		4
        /*0054*/ 	.byte	0x03, 0x5f
        /*0056*/ 	.short	0x0101


	//----- nvinfo : EIATTR_VRC_CTA_INIT_COUNT
	.align		4
        /*0058*/ 	.byte	0x02, 0x4a
	.zero		1
	.zero		1


	//----- nvinfo : EIATTR_EXIT_INSTR_OFFSETS
	.align		4
        /*005c*/ 	.byte	0x04, 0x1c
        /*005e*/ 	.short	(.L_121 - .L_120)


	//   ....[0]....
.L_120:
        /*0060*/ 	.word	0x000021e0


	//   ....[1]....
        /*0064*/ 	.word	0x00003480


	//   ....[2]....
        /*0068*/ 	.word	0x00003df0


	//   ....[3]....
        /*006c*/ 	.word	0x00003e40


	//   ....[4]....
        /*0070*/ 	.word	0x00004260


	//----- nvinfo : EIATTR_CRS_STACK_SIZE
	.align		4
.L_121:
        /*0074*/ 	.byte	0x04, 0x1e
        /*0076*/ 	.short	(.L_123 - .L_122)
.L_122:
        /*0078*/ 	.word	0x00000000


	//----- nvinfo : EIATTR_CBANK_PARAM_SIZE
	.align		4
.L_123:
        /*007c*/ 	.byte	0x03, 0x19
        /*007e*/ 	.short	0x0020


	//----- nvinfo : EIATTR_PARAM_CBANK
	.align		4
        /*0080*/ 	.byte	0x04, 0x0a
        /*0082*/ 	.short	(.L_125 - .L_124)
	.align		4
.L_124:
        /*0084*/ 	.word	index@(.nv.constant0._Z16PDH_CUDA_kernel2P8atomdescP10hist_entryxd)
        /*0088*/ 	.short	0x0380
        /*008a*/ 	.short	0x0020


	//----- nvinfo : EIATTR_SW_WAR
	.align		4
.L_125:
        /*008c*/ 	.byte	0x04, 0x36
        /*008e*/ 	.short	(.L_127 - .L_126)
.L_126:
        /*0090*/ 	.word	0x00000008
.L_127:


//--------------------- .nv.info._Z16PDH_CUDA_kernel1P8atomdescP10hist_entryxd --------------------------
	.section	.nv.info._Z16PDH_CUDA_kernel1P8atomdescP10hist_entryxd,"",@"SHT_CUDA_INFO"
	.sectionflags	@""
	.align	4


	//----- nvinfo : EIATTR_CUDA_API_VERSION
	.align		4
        /*0000*/ 	.byte	0x04, 0x37
        /*0002*/ 	.short	(.L_129 - .L_128)
.L_128:
        /*0004*/ 	.word	0x00000082


	//----- nvinfo : EIATTR_KPARAM_INFO
	.align		4
.L_129:
        /*0008*/ 	.byte	0x04, 0x17
        /*000a*/ 	.short	(.L_131 - .L_130)
.L_130:
        /*000c*/ 	.word	0x00000000
        /*0010*/ 	.short	0x0003
        /*0012*/ 	.short	0x0018
        /*0014*/ 	.byte	0x00, 0xf0, 0x21, 0x00


	//----- nvinfo : EIATTR_KPARAM_INFO
	.align		4
.L_131:
        /*0018*/ 	.byte	0x04, 0x17
        /*001a*/ 	.short	(.L_133 - .L_132)
.L_132:
        /*001c*/ 	.word	0x00000000
        /*0020*/ 	.short	0x0002
        /*0022*/ 	.short	0x0010
        /*0024*/ 	.byte	0x00, 0xf0, 0x21, 0x00


	//----- nvinfo : EIATTR_KPARAM_INFO
	.align		4
.L_133:
        /*0028*/ 	.byte	0x04, 0x17
        /*002a*/ 	.short	(.L_135 - .L_134)
.L_134:
        /*002c*/ 	.word	0x00000000
        /*0030*/ 	.short	0x0001
        /*0032*/ 	.short	0x0008
        /*0034*/ 	.byte	0x00, 0xf5, 0x21, 0x00


	//----- nvinfo : EIATTR_KPARAM_INFO
	.align		4
.L_135:
        /*0038*/ 	.byte	0x04, 0x17
        /*003a*/ 	.short	(.L_137 - .L_136)
.L_136:
        /*003c*/ 	.word	0x00000000
        /*0040*/ 	.short	0x0000
        /*0042*/ 	.short	0x0000
        /*0044*/ 	.byte	0x00, 0xf5, 0x21, 0x00


	//----- nvinfo : EIATTR_SPARSE_MMA_MASK
	.align		4
.L_137:
        /*0048*/ 	.byte	0x03, 0x50
        /*004a*/ 	.short	0x0000


	//----- nvinfo : EIATTR_MAXREG_COUNT
	.align		4
        /*004c*/ 	.byte	0x03, 0x1b
        /*004e*/ 	.short	0x00ff


	//----- nvinfo : EIATTR_MERCURY_ISA_VERSION
	.align		4
        /*0050*/ 	.byte	0x03, 0x5f
        /*0052*/ 	.short	0x0101


	//----- nvinfo : EIATTR_VRC_CTA_INIT_COUNT
	.align		4
        /*0054*/ 	.byte	0x02, 0x4a
	.zero		1
	.zero		1


	//----- nvinfo : EIATTR_EXIT_INSTR_OFFSETS
	.align		4
        /*0058*/ 	.byte	0x04, 0x1c
        /*005a*/ 	.short	(.L_139 - .L_138)


	//   ....[0]....
.L_138:
        /*005c*/ 	.word	0x00000090


	//   ....[1]....
        /*0060*/ 	.word	0x000000e0


	//   ....[2]....
        /*0064*/ 	.word	0x000005f0


	//----- nvinfo : EIATTR_CRS_STACK_SIZE
	.align		4
.L_139:
        /*0068*/ 	.byte	0x04, 0x1e
        /*006a*/ 	.short	(.L_141 - .L_140)
.L_140:
        /*006c*/ 	.word	0x00000000


	//----- nvinfo : EIATTR_CBANK_PARAM_SIZE
	.align		4
.L_141:
        /*0070*/ 	.byte	0x03, 0x19
        /*0072*/ 	.short	0x0020


	//----- nvinfo : EIATTR_PARAM_CBANK
	.align		4
        /*0074*/ 	.byte	0x04, 0x0a
        /*0076*/ 	.short	(.L_143 - .L_142)
	.align		4
.L_142:
        /*0078*/ 	.word	index@(.nv.constant0._Z16PDH_CUDA_kernel1P8atomdescP10hist_entryxd)
        /*007c*/ 	.short	0x0380
        /*007e*/ 	.short	0x0020


	//----- nvinfo : EIATTR_SW_WAR
	.align		4
.L_143:
        /*0080*/ 	.byte	0x04, 0x36
        /*0082*/ 	.short	(.L_145 - .L_144)
.L_144:
        /*0084*/ 	.word	0x00000008
.L_145:


//--------------------- .nv.callgraph             --------------------------
	.section	.nv.callgraph,"",@"SHT_CUDA_CALLGRAPH"
	.align	4
	.sectionentsize	8
	.align		4
        /*0000*/ 	.word	0x00000000
	.align		4
        /*0004*/ 	.word	0xffffffff
	.align		4
        /*0008*/ 	.word	0x00000000
	.align		4
        /*000c*/ 	.word	0xfffffffe
	.align		4
        /*0010*/ 	.word	0x00000000
	.align		4
        /*0014*/ 	.word	0xfffffffd
	.align		4
        /*0018*/ 	.word	0x00000000
	.align		4
        /*001c*/ 	.word	0xfffffffc


//--------------------- .text._Z16PDH_CUDA_kernel5P8atomdescP10hist_entryxdi --------------------------
	.section	.text._Z16PDH_CUDA_kernel5P8atomdescP10hist_entryxdi,"ax",@progbits
	.align	128
        .global         _Z16PDH_CUDA_kernel5P8atomdescP10hist_entryxdi
        .type           _Z16PDH_CUDA_kernel5P8atomdescP10hist_entryxdi,@function
        .size           _Z16PDH_CUDA_kernel5P8atomdescP10hist_entryxdi,(.L_x_360 - _Z16PDH_CUDA_kernel5P8atomdescP10hist_entryxdi)
        .other          _Z16PDH_CUDA_kernel5P8atomdescP10hist_entryxdi,@"STO_CUDA_ENTRY STV_DEFAULT"
_Z16PDH_CUDA_kernel5P8atomdescP10hist_entryxdi:
.text._Z16PDH_CUDA_kernel5P8atomdescP10hist_entryxdi:
[----:B------:R-:W-:Y:S01]  /*0000*/  LDC R1, c[0x0][0x37c] ;  /* 0x0000df00ff017b82 */ /* 0x000fe20000000800 */
[----:B------:R-:W0:Y:S07]  /*0010*/  S2R R3, SR_TID.X ;  /* 0x0000000000037919 */ /* 0x000e2e0000002100 */
[----:B------:R-:W1:Y:S01]  /*0020*/  S2UR UR6, SR_CTAID.X ;  /* 0x00000000000679c3 */ /* 0x000e620000002500 */
[----:B------:R-:W1:Y:S01]  /*0030*/  LDCU UR12, c[0x0][0x360] ;  /* 0x00006c00ff0c77ac */ /* 0x000e620008000800 */
[----:B------:R-:W2:Y:S01]  /*0040*/  LDCU.64 UR4, c[0x0][0x390] ;  /* 0x00007200ff0477ac */ /* 0x000ea20008000a00 */
[----:B------:R-:W3:Y:S01]  /*0050*/  LDCU UR7, c[0x0][0x3a0] ;  /* 0x00007400ff0777ac */ /* 0x000ee20008000800 */
[----:B------:R-:W4:Y:S01]  /*0060*/  LDCU.64 UR10, c[0x0][0x358] ;  /* 0x00006b00ff0a77ac */ /* 0x000f220008000a00 */
[----:B-1----:R-:W-:-:S02]  /*0070*/  UIMAD UR13, UR12, UR6, URZ ;  /* 0x000000060c0d72a4 */ /* 0x002fc4000f8e02ff */
[----:B---3--:R-:W-:-:S04]  /*0080*/  UISETP.GE.AND UP0, UPT, UR7, 0x1, UPT ;  /* 0x000000010700788c */ /* 0x008fc8000bf06270 */
[----:B0-----:R-:W-:-:S05]  /*0090*/  VIADD R2, R3, UR13 ;  /* 0x0000000d03027c36 */ /* 0x001fca0008000000 */
[----:B--2---:R-:W-:Y:S01]  /*00a0*/  ISETP.GE.U32.AND P0, PT, R2, UR4, PT ;  /* 0x0000000402007c0c */ /* 0x004fe2000bf06070 */
[----:B------:R-:W-:Y:S01]  /*00b0*/  UMOV UR4, 0x400 ;  /* 0x0000040000047882 */ /* 0x000fe20000000000 */
[----:B------:R-:W-:-:S04]  /*00c0*/  SHF.R.S32.HI R0, RZ, 0x1f, R2 ;  /* 0x0000001fff007819 */ /* 0x000fc80000011402 */
[----:B------:R-:W-:Y:S01]  /*00d0*/  ISETP.GE.AND.EX P0, PT, R0, UR5, PT, P0 ;  /* 0x0000000500007c0c */ /* 0x000fe2000bf06300 */
[----:B------:R-:W0:-:S12]  /*00e0*/  S2UR UR5, SR_CgaCtaId ;  /* 0x00000000000579c3 */ /* 0x000e180000008800 */
[----:B------:R-:W1:Y:S01]  /*00f0*/  @!P0 LDC.64 R4, c[0x0][0x380] ;  /* 0x0000e000ff048b82 */ /* 0x000e620000000a00 */
[----:B------:R-:W-:Y:S01]  /*0100*/  @!P0 IMAD R13, R0, 0x18, RZ ;  /* 0x00000018000d8824 */ /* 0x000fe200078e02ff */
[----:B0-----:R-:W-:-:S04]  /*0110*/  ULEA UR5, UR5, UR4, 0x18 ;  /* 0x0000000405057291 */ /* 0x001fc8000f8ec0ff */
[----:B------:R-:W-:Y:S01]  /*0120*/  UIMAD UR14, UR12, 0x18, UR5 ;  /* 0x000000180c0e78a4 */ /* 0x000fe2000f8e0205 */
[----:B-1----:R-:W-:-:S04]  /*0130*/  @!P0 IMAD.WIDE.U32 R4, R2, 0x18, R4 ;  /* 0x0000001802048825 */ /* 0x002fc800078e0004 */
[----:B------:R-:W-:Y:S01]  /*0140*/  @!P0 IMAD.IADD R13, R5, 0x1, R13 ;  /* 0x00000001050d8824 */ /* 0x000fe200078e020d */
[----:B----4-:R-:W-:Y:S06]  /*0150*/  BRA.U !UP0, `(.L_x_0) ;  /* 0x0000000108247547 */ /* 0x010fec000b800000 */
[----:B------:R-:W0:Y:S01]  /*0160*/  LDCU UR7, c[0x0][0x3a0] ;  /* 0x00007400ff0777ac */ /* 0x000e220008000800 */
[----:B------:R-:W-:-:S05]  /*0170*/  UMOV UR4, URZ ;  /* 0x000000ff00047c82 */ /* 0x000fca0008000000 */
.L_x_1:
[----:B-1----:R-:W-:Y:S01]  /*0180*/  VIADD R6, R3, UR4 ;  /* 0x0000000403067c36 */ /* 0x002fe20008000000 */
[----:B------:R-:W-:-:S04]  /*0190*/  UIADD3 UR4, UPT, UPT, UR12, UR4, URZ ;  /* 0x000000040c047290 */ /* 0x000fc8000fffe0ff */
[----:B0-----:R-:W-:Y:S01]  /*01a0*/  ISETP.GE.U32.AND P1, PT, R6, UR7, PT ;  /* 0x0000000706007c0c */ /* 0x001fe2000bf26070 */
[----:B------:R-:W-:-:S12]  /*01b0*/  UISETP.GE.AND UP0, UPT, UR4, UR7, UPT ;  /* 0x000000070400728c */ /* 0x000fd8000bf06270 */
[----:B------:R-:W-:-:S05]  /*01c0*/  @!P1 LEA R6, R6, UR14, 0x2 ;  /* 0x0000000e06069c11 */ /* 0x000fca000f8e10ff */
[----:B------:R1:W-:Y:S01]  /*01d0*/  @!P1 STS [R6], RZ ;  /* 0x000000ff06009388 */ /* 0x0003e20000000800 */
[----:B------:R-:W-:Y:S05]  /*01e0*/  BRA.U !UP0, `(.L_x_1) ;  /* 0xfffffffd08e47547 */ /* 0x000fea000b83ffff */
.L_x_0:
[----:B------:R-:W-:Y:S01]  /*01f0*/  BAR.SYNC.DEFER_BLOCKING 0x0 ;  /* 0x0000000000007b1d */ /* 0x000fe20000010000 */
[----:B------:R-:W-:-:S05]  /*0200*/  @!P0 IMAD.MOV.U32 R12, RZ, RZ, R4 ;  /* 0x000000ffff0c8224 */ /* 0x000fca00078e0004 */
[----:B------:R0:W5:Y:S04]  /*0210*/  @!P0 LDG.E.64 R10, desc[UR10][R12.64] ;  /* 0x0000000a0c0a8981 */ /* 0x000168000c1e1b00 */
[----:B-1----:R0:W5:Y:S04]  /*0220*/  @!P0 LDG.E.64 R6, desc[UR10][R12.64+0x8] ;  /* 0x0000080a0c068981 */ /* 0x002168000c1e1b00 */
[----:B------:R0:W5:Y:S01]  /*0230*/  @!P0 LDG.E.64 R8, desc[UR10][R12.64+0x10] ;  /* 0x0000100a0c088981 */ /* 0x000162000c1e1b00 */
[----:B------:R-:W1:Y:S01]  /*0240*/  LDCU UR18, c[0x0][0x370] ;  /* 0x00006e00ff1277ac */ /* 0x000e620008000800 */
[----:B------:R-:W2:Y:S01]  /*0250*/  LDC R5, c[0x0][0x39c] ;  /* 0x0000e700ff057b82 */ /* 0x000ea20000000800 */
[----:B------:R-:W-:Y:S01]  /*0260*/  IMAD.U32 R4, RZ, RZ, UR5 ;  /* 0x00000005ff047e24 */ /* 0x000fe2000f8e00ff */
[----:B------:R-:W3:Y:S03]  /*0270*/  LDCU UR15, c[0x0][0x398] ;  /* 0x00007300ff0f77ac */ /* 0x000ee60008000800 */
[----:B------:R-:W-:Y:S01]  /*0280*/  IMAD R4, R3, 0x18, R4 ;  /* 0x0000001803047824 */ /* 0x000fe200078e0204 */
[----:B-1----:R-:W-:-:S02]  /*0290*/  USHF.R.U32.HI UR7, URZ, 0x1, UR18 ;  /* 0x00000001ff077899 */ /* 0x002fc40008011612 */
[----:B------:R-:W-:Y:S02]  /*02a0*/  ULOP3.LUT UR4, UR18, 0x1, URZ, 0xc0, !UPT ;  /* 0x0000000112047892 */ /* 0x000fe4000f8ec0ff */
[----:B------:R-:W-:Y:S02]  /*02b0*/  UISETP.GE.U32.AND UP0, UPT, UR6, UR7, UPT ;  /* 0x000000070600728c */ /* 0x000fe4000bf06070 */
[----:B------:R-:W-:Y:S02]  /*02c0*/  UIADD3 UR16, UPT, UPT, UR7, 0x1, URZ ;  /* 0x0000000107107890 */ /* 0x000fe4000fffe0ff */
[----:B------:R-:W-:-:S11]  /*02d0*/  UISETP.EQ.U32.OR UP0, UPT, UR4, 0x1, !UP0 ;  /* 0x000000010400788c */ /* 0x000fd6000c702470 */
[----:B------:R-:W-:-:S04]  /*02e0*/  @!UP0 UIADD3 UR16, UPT, UPT, UR7, URZ, URZ ;  /* 0x000000ff07108290 */ /* 0x000fc8000fffe0ff */
[----:B------:R-:W-:-:S09]  /*02f0*/  UISETP.GE.U32.AND UP0, UPT, UR16, 0x2, UPT ;  /* 0x000000021000788c */ /* 0x000fd2000bf06070 */
[----:B0-23--:R-:W-:Y:S05]  /*0300*/  BRA.U !UP0, `(.L_x_2) ;  /* 0x0000002108607547 */ /* 0x00dfea000b800000 */
[----:B------:R-:W-:-:S05]  /*0310*/  UMOV UR17, 0x1 ;  /* 0x0000000100117882 */ /* 0x000fca0000000000 */
.L_x_48:
[----:B0-----:R-:W0:Y:S01]  /*0320*/  I2F.U32.RP R12, UR18 ;  /* 0x00000012000c7d06 */ /* 0x001e220008209000 */
[----:B------:R-:W-:Y:S01]  /*0330*/  UMOV UR4, URZ ;  /* 0x000000ff00047c82 */ /* 0x000fe20008000000 */
[----:B------:R-:W-:Y:S02]  /*0340*/  UIADD3 UR6, UPT, UPT, UR6, 0x1, URZ ;  /* 0x0000000106067890 */ /* 0x000fe4000fffe0ff */
[----:B------:R-:W-:-:S04]  /*0350*/  UISETP.NE.U32.AND UP1, UPT, UR18, URZ, UPT ;  /* 0x000000ff1200728c */ /* 0x000fc8000bf25070 */
[----:B0-----:R-:W0:Y:S02]  /*0360*/  MUFU.RCP R12, R12 ;  /* 0x0000000c000c7308 */ /* 0x001e240000001000 */
[----:B0-----:R-:W-:-:S06]  /*0370*/  VIADD R13, R12, 0xffffffe ;  /* 0x0ffffffe0c0d7836 */ /* 0x001fcc0000000000 */
[----:B------:R-:W0:Y:S02]  /*0380*/  F2I.FTZ.U32.TRUNC.NTZ R13, R13 ;  /* 0x0000000d000d7305 */ /* 0x000e24000021f000 */
[----:B0-----:R-:W-:-:S13]  /*0390*/  R2UR UR5, R13 ;  /* 0x000000000d0572ca */ /* 0x001fda00000e0000 */
[----:B------:R-:W-:-:S04]  /*03a0*/  UIADD3 UR7, UPT, UPT, URZ, -UR5, URZ ;  /* 0x80000005ff077290 */ /* 0x000fc8000fffe0ff */
[----:B------:R-:W-:-:S04]  /*03b0*/  UIMAD UR7, UR7, UR18, URZ ;  /* 0x00000012070772a4 */ /* 0x000fc8000f8e02ff */
[----:B------:R-:W-:-:S04]  /*03c0*/  UIMAD.WIDE.U32 UR4, UR5, UR7, UR4 ;  /* 0x00000007050472a5 */ /* 0x000fc8000f8e0004 */
[----:B------:R-:W-:-:S04]  /*03d0*/  UIMAD.WIDE.U32 UR4, UR5, UR6, URZ ;  /* 0x00000006050472a5 */ /* 0x000fc8000f8e00ff */
[----:B------:R-:W-:-:S04]  /*03e0*/  UIADD3 UR5, UPT, UPT, -UR5, URZ, URZ ;  /* 0x000000ff05057290 */ /* 0x000fc8000fffe1ff */
[----:B------:R-:W-:-:S04]  /*03f0*/  UIMAD UR6, UR18, UR5, UR6 ;  /* 0x00000005120672a4 */ /* 0x000fc8000f8e0206 */
[----:B------:R-:W-:-:S03]  /*0400*/  UISETP.GE.U32.AND UP0, UPT, UR6, UR18, UPT ;  /* 0x000000120600728c */ /* 0x000fc6000bf06070 */
[----:B------:R-:W0:Y:S08]  /*0410*/  LDCU.64 UR4, c[0x0][0x390] ;  /* 0x00007200ff0477ac */ /* 0x000e300008000a00 */
[----:B------:R-:W-:-:S04]  /*0420*/  @UP0 UIADD3 UR6, UPT, UPT, UR6, -UR18, URZ ;  /* 0x8000001206060290 */ /* 0x000fc8000fffe0ff */
[----:B------:R-:W-:-:S11]  /*0430*/  UISETP.GE.U32.AND UP0, UPT, UR6, UR18, UPT ;  /* 0x000000120600728c */ /* 0x000fd6000bf06070 */
[----:B------:R-:W-:Y:S02]  /*0440*/  @UP0 UIADD3 UR6, UPT, UPT, UR6, -UR18, URZ ;  /* 0x8000001206060290 */ /* 0x000fe4000fffe0ff */
[----:B------:R-:W-:-:S04]  /*0450*/  @!UP1 ULOP3.LUT UR6, URZ, UR18, URZ, 0x33, !UPT ;  /* 0x00000012ff069292 */ /* 0x000fc8000f8e33ff */
[----:B------:R-:W-:-:S06]  /*0460*/  UIMAD UR7, UR6, UR12, URZ ;  /* 0x0000000c060772a4 */ /* 0x000fcc000f8e02ff */
[----:B------:R-:W-:-:S05]  /*0470*/  VIADD R15, R3, UR7 ;  /* 0x00000007030f7c36 */ /* 0x000fca0008000000 */
[----:B0-----:R-:W-:-:S04]  /*0480*/  ISETP.GE.U32.AND P0, PT, R15, UR4, PT ;  /* 0x000000040f007c0c */ /* 0x001fc8000bf06070 */
[----:B------:R-:W-:-:S13]  /*0490*/  ISETP.GE.AND.EX P0, PT, RZ, UR5, PT, P0 ;  /* 0x00000005ff007c0c */ /* 0x000fda000bf06300 */
[----:B------:R-:W0:Y:S02]  /*04a0*/  @!P0 LDC.64 R12, c[0x0][0x380] ;  /* 0x0000e000ff0c8b82 */ /* 0x000e240000000a00 */
[----:B0-----:R-:W-:-:S04]  /*04b0*/  @!P0 IMAD.WIDE.U32 R12, R15, 0x18, R12 ;  /* 0x000000180f0c8825 */ /* 0x001fc800078e000c */
[----:B------:R-:W-:-:S04]  /*04c0*/  @!P0 IMAD.MOV.U32 R15, RZ, RZ, RZ ;  /* 0x000000ffff0f8224 */ /* 0x000fc800078e00ff */
[----:B------:R-:W-:-:S05]  /*04d0*/  @!P0 IMAD.IADD R13, R13, 0x1, R15 ;  /* 0x000000010d0d8824 */ /* 0x000fca00078e020f */
[----:B-1234-:R-:W2:Y:S04]  /*04e0*/  @!P0 LDG.E.64 R14, desc[UR10][R12.64] ;  /* 0x0000000a0c0e8981 */ /* 0x01eea8000c1e1b00 */
[----:B------:R-:W3:Y:S04]  /*04f0*/  @!P0 LDG.E.64 R16, desc[UR10][R12.64+0x8] ;  /* 0x0000080a0c108981 */ /* 0x000ee8000c1e1b00 */
[----:B------:R-:W4:Y:S01]  /*0500*/  @!P0 LDG.E.64 R18, desc[UR10][R12.64+0x10] ;  /* 0x0000100a0c128981 */ /* 0x000f22000c1e1b00 */
[----:B------:R-:W-:Y:S02]  /*0510*/  UISETP.GE.U32.AND UP1, UPT, UR12, 0x4, UPT ;  /* 0x000000040c00788c */ /* 0x000fe4000bf26070 */
[----:B------:R-:W-:Y:S01]  /*0520*/  UIADD3 UR17, UPT, UPT, UR17, 0x1, URZ ;  /* 0x0000000111117890 */ /* 0x000fe2000fffe0ff */
[----:B------:R-:W-:-:S03]  /*0530*/  UMOV UR4, URZ ;  /* 0x000000ff00047c82 */ /* 0x000fc60008000000 */
[----:B------:R-:W-:Y:S01]  /*0540*/  UISETP.NE.AND UP0, UPT, UR17, UR16, UPT ;  /* 0x000000101100728c */ /* 0x000fe2000bf05270 */
[----:B--2---:R0:W-:Y:S04]  /*0550*/  @!P0 STS.64 [R4], R14 ;  /* 0x0000000e04008388 */ /* 0x0041e80000000a00 */
[----:B---3--:R0:W-:Y:S04]  /*0560*/  @!P0 STS.64 [R4+0x8], R16 ;  /* 0x0000081004008388 */ /* 0x0081e80000000a00 */
[----:B----4-:R0:W-:Y:S01]  /*0570*/  @!P0 STS.64 [R4+0x10], R18 ;  /* 0x0000101204008388 */ /* 0x0101e20000000a00 */
[----:B------:R-:W-:Y:S06]  /*0580*/  BAR.SYNC.DEFER_BLOCKING 0x0 ;  /* 0x0000000000007b1d */ /* 0x000fec0000010000 */
[----:B------:R-:W-:Y:S05]  /*0590*/  BRA.U !UP1, `(.L_x_3) ;  /* 0x0000001109447547 */ /* 0x000fea000b800000 */
[----:B0-----:R-:W0:Y:S01]  /*05a0*/  LDC.64 R16, c[0x0][0x398] ;  /* 0x0000e600ff107b82 */ /* 0x001e220000000a00 */
[----:B------:R-:W1:Y:S01]  /*05b0*/  LDCU UR19, c[0x0][0x39c] ;  /* 0x00007380ff1377ac */ /* 0x000e620008000800 */
[----:B------:R-:W2:Y:S01]  /*05c0*/  LDCU.64 UR20, c[0x0][0x390] ;  /* 0x00007200ff1477ac */ /* 0x000ea20008000a00 */
[----:B------:R-:W-:-:S05]  /*05d0*/  UMOV UR4, URZ ;  /* 0x000000ff00047c82 */ /* 0x000fca0008000000 */
.L_x_28:
[----:B------:R-:W-:Y:S01]  /*05e0*/  UIADD3 UR5, UPT, UPT, UR7, UR4, URZ ;  /* 0x0000000407057290 */ /* 0x000fe2000fffe0ff */
[----:B---3--:R-:W3:Y:S01]  /*05f0*/  S2UR UR9, SR_CgaCtaId ;  /* 0x00000000000979c3 */ /* 0x008ee20000008800 */
[----:B------:R-:W-:Y:S01]  /*0600*/  UMOV UR8, 0x400 ;  /* 0x0000040000087882 */ /* 0x000fe20000000000 */
[----:B------:R-:W-:Y:S03]  /*0610*/  BSSY.RECONVERGENT B1, `(.L_x_4) ;  /* 0x0000041000017945 */ /* 0x000fe60003800200 */
[----:B------:R-:W-:-:S04]  /*0620*/  ISETP.GT.U32.AND P0, PT, R2, UR5, PT ;  /* 0x0000000502007c0c */ /* 0x000fc8000bf04070 */
[----:B------:R-:W-:-:S04]  /*0630*/  ISETP.GT.AND.EX P0, PT, R0, RZ, PT, P0 ;  /* 0x000000ff0000720c */ /* 0x000fc80003f04300 */
[----:B------:R-:W-:-:S04]  /*0640*/  SEL R12, R2, UR5, P0 ;  /* 0x00000005020c7c07 */ /* 0x000fc80008000000 */
[----:B--2---:R-:W-:Y:S02]  /*0650*/  ISETP.GE.U32.AND P1, PT, R12, UR20, PT ;  /* 0x000000140c007c0c */ /* 0x004fe4000bf26070 */
[----:B------:R-:W-:-:S04]  /*0660*/  SEL R12, R0, RZ, P0 ;  /* 0x000000ff000c7207 */ /* 0x000fc80000000000 */
[----:B------:R-:W-:Y:S01]  /*0670*/  ISETP.GE.AND.EX P0, PT, R12, UR21, PT, P1 ;  /* 0x000000150c007c0c */ /* 0x000fe2000bf06310 */
[----:B---3--:R-:W-:-:S04]  /*0680*/  ULEA UR8, UR9, UR8, 0x18 ;  /* 0x0000000809087291 */ /* 0x008fc8000f8ec0ff */
[----:B------:R-:W-:-:S08]  /*0690*/  UIMAD UR8, UR4, 0x18, UR8 ;  /* 0x00000018040878a4 */ /* 0x000fd0000f8e0208 */
[----:B-1--4-:R-:W-:Y:S05]  /*06a0*/  @P0 BRA `(.L_x_5) ;  /* 0x0000000000dc0947 */ /* 0x012fea0003800000 */
[----:B------:R-:W2:Y:S01]  /*06b0*/  LDS.128 R12, [UR8] ;  /* 0x00000008ff0c7984 */ /* 0x000ea20008000c00 */
[----:B------:R-:W-:Y:S03]  /*06c0*/  BSSY.RECONVERGENT B2, `(.L_x_6) ;  /* 0x000001e000027945 */ /* 0x000fe60003800200 */
[----:B------:R-:W3:Y:S01]  /*06d0*/  LDS.64 R18, [UR8+0x10] ;  /* 0x00001008ff127984 */ /* 0x000ee20008000a00 */
[----:B--2--5:R-:W-:Y:S02]  /*06e0*/  DADD R14, R6, -R14 ;  /* 0x00000000060e7229 */ /* 0x024fe4000000080e */
[----:B------:R-:W-:Y:S02]  /*06f0*/  DADD R12, R10, -R12 ;  /* 0x000000000a0c7229 */ /* 0x000fe4000000080c */
[----:B---3--:R-:W-:-:S04]  /*0700*/  DADD R18, R8, -R18 ;  /* 0x0000000008127229 */ /* 0x008fc80000000812 */
[----:B------:R-:W-:-:S08]  /*0710*/  DMUL R14, R14, R14 ;  /* 0x0000000e0e0e7228 */ /* 0x000fd00000000000 */
[----:B------:R-:W-:-:S08]  /*0720*/  DFMA R14, R12, R12, R14 ;  /* 0x0000000c0c0e722b */ /* 0x000fd0000000000e */
[----:B------:R-:W-:Y:S01]  /*0730*/  DFMA R24, R18, R18, R14 ;  /* 0x000000121218722b */ /* 0x000fe2000000000e */
[----:B------:R-:W-:Y:S01]  /*0740*/  MOV R14, 0x0 ;  /* 0x00000000000e7802 */ /* 0x000fe20000000f00 */
[----:B------:R-:W-:-:S04]  /*0750*/  IMAD.MOV.U32 R15, RZ, RZ, 0x3fd80000 ;  /* 0x3fd80000ff0f7424 */ /* 0x000fc800078e00ff */
[----:B------:R-:W2:Y:S04]  /*0760*/  MUFU.RSQ64H R21, R25 ;  /* 0x0000001900157308 */ /* 0x000ea80000001c00 */
[----:B------:R-:W-:-:S05]  /*0770*/  VIADD R20, R25, 0xfcb00000 ;  /* 0xfcb0000019147836 */ /* 0x000fca0000000000 */
[----:B------:R-:W-:Y:S01]  /*0780*/  ISETP.GE.U32.AND P0, PT, R20, 0x7ca00000, PT ;  /* 0x7ca000001400780c */ /* 0x000fe20003f06070 */
[----:B--2---:R-:W-:-:S08]  /*0790*/  DMUL R12, R20, R20 ;  /* 0x00000014140c7228 */ /* 0x004fd00000000000 */
[----:B------:R-:W-:-:S08]  /*07a0*/  DFMA R12, R24, -R12, 1 ;  /* 0x3ff00000180c742b */ /* 0x000fd0000000080c */
[----:B------:R-:W-:Y:S02]  /*07b0*/  DFMA R14, R12, R14, 0.5 ;  /* 0x3fe000000c0e742b */ /* 0x000fe4000000000e */
[----:B------:R-:W-:-:S08]  /*07c0*/  DMUL R12, R20, R12 ;  /* 0x0000000c140c7228 */ /* 0x000fd00000000000 */
[----:B------:R-:W-:-:S08]  /*07d0*/  DFMA R26, R14, R12, R20 ;  /* 0x0000000c0e1a722b */ /* 0x000fd00000000014 */
[----:B------:R-:W-:Y:S02]  /*07e0*/  DMUL R12, R24, R26 ;  /* 0x0000001a180c7228 */ /* 0x000fe40000000000 */
[----:B------:R-:W-:Y:S02]  /*07f0*/  VIADD R15, R27, 0xfff00000 ;  /* 0xfff000001b0f7836 */ /* 0x000fe40000000000 */
[----:B------:R-:W-:-:S04]  /*0800*/  IMAD.MOV.U32 R14, RZ, RZ, R26 ;  /* 0x000000ffff0e7224 */ /* 0x000fc800078e001a */
[----:B------:R-:W-:-:S08]  /*0810*/  DFMA R18, R12, -R12, R24 ;  /* 0x8000000c0c12722b */ /* 0x000fd00000000018 */
[----:B------:R-:W-:Y:S01]  /*0820*/  DFMA R22, R18, R14, R12 ;  /* 0x0000000e1216722b */ /* 0x000fe2000000000c */
[----:B------:R-:W-:Y:S10]  /*0830*/  @!P0 BRA `(.L_x_7) ;  /* 0x0000000000188947 */ /* 0x000ff40003800000 */
[----:B------:R-:W-:Y:S01]  /*0840*/  IMAD.MOV.U32 R14, RZ, RZ, R26 ;  /* 0x000000ffff0e7224 */ /* 0x000fe200078e001a */
[----:B------:R-:W-:Y:S01]  /*0850*/  MOV R22, 0x880 ;  /* 0x0000088000167802 */ /* 0x000fe20000000f00 */
[----:B------:R-:W-:-:S07]  /*0860*/  IMAD.MOV.U32 R21, RZ, RZ, R25 ;  /* 0x000000ffff157224 */ /* 0x000fce00078e0019 */
[----:B01----:R-:W-:Y:S05]  /*0870*/  CALL.REL.NOINC `($__internal_1_$__cuda_sm20_dsqrt_rn_f64_mediumpath_v1) ;  /* 0x0000004000b07944 */ /* 0x003fea0003c00000 */
[----:B------:R-:W-:Y:S02]  /*0880*/  IMAD.MOV.U32 R22, RZ, RZ, R12 ;  /* 0x000000ffff167224 */ /* 0x000fe400078e000c */
[----:B------:R-:W-:-:S07]  /*0890*/  IMAD.MOV.U32 R23, RZ, RZ, R13 ;  /* 0x000000ffff177224 */ /* 0x000fce00078e000d */
.L_x_7:
[----:B-1----:R-:W-:Y:S05]  /*08a0*/  BSYNC.RECONVERGENT B2 ;  /* 0x0000000000027941 */ /* 0x002fea0003800200 */
.L_x_6:
[----:B------:R-:W0:Y:S01]  /*08b0*/  MUFU.RCP64H R13, UR19 ;  /* 0x00000013000d7d08 */ /* 0x000e220008001800 */
[----:B------:R-:W-:Y:S01]  /*08c0*/  IMAD.MOV.U32 R12, RZ, RZ, 0x1 ;  /* 0x00000001ff0c7424 */ /* 0x000fe200078e00ff */
[----:B------:R-:W-:Y:S01]  /*08d0*/  FSETP.GEU.AND P1, PT, |R23|, 6.5827683646048100446e-37, PT ;  /* 0x036000001700780b */ /* 0x000fe20003f2e200 */
[----:B------:R-:W-:Y:S04]  /*08e0*/  BSSY.RECONVERGENT B2, `(.L_x_8) ;  /* 0x0000010000027945 */ /* 0x000fe80003800200 */
[----:B0-----:R-:W-:-:S08]  /*08f0*/  DFMA R14, R12, -R16, 1 ;  /* 0x3ff000000c0e742b */ /* 0x001fd00000000810 */
[----:B------:R-:W-:-:S08]  /*0900*/  DFMA R14, R14, R14, R14 ;  /* 0x0000000e0e0e722b */ /* 0x000fd0000000000e */
[----:B------:R-:W-:-:S08]  /*0910*/  DFMA R14, R12, R14, R12 ;  /* 0x0000000e0c0e722b */ /* 0x000fd0000000000c */
[----:B------:R-:W-:-:S08]  /*0920*/  DFMA R12, R14, -R16, 1 ;  /* 0x3ff000000e0c742b */ /* 0x000fd00000000810 */
[----:B------:R-:W-:-:S08]  /*0930*/  DFMA R12, R14, R12, R14 ;  /* 0x0000000c0e0c722b */ /* 0x000fd0000000000e */
[----:B------:R-:W-:-:S08]  /*0940*/  DMUL R14, R12, R22 ;  /* 0x000000160c0e7228 */ /* 0x000fd00000000000 */
[----:B------:R-:W-:-:S08]  /*0950*/  DFMA R18, R14, -R16, R22 ;  /* 0x800000100e12722b */ /* 0x000fd00000000016 */
[----:B------:R-:W-:-:S10]  /*0960*/  DFMA R12, R12, R18, R14 ;  /* 0x000000120c0c722b */ /* 0x000fd4000000000e */
[----:B------:R-:W-:-:S05]  /*0970*/  FFMA R14, RZ, UR19, R13 ;  /* 0x00000013ff0e7c23 */ /* 0x000fca000800000d */
[----:B------:R-:W-:-:S13]  /*0980*/  FSETP.GT.AND P0, PT, |R14|, 1.469367938527859385e-39, PT ;  /* 0x001000000e00780b */ /* 0x000fda0003f04200 */
[----:B------:R-:W-:Y:S05]  /*0990*/  @P0 BRA P1, `(.L_x_9) ;  /* 0x0000000000100947 */ /* 0x000fea0000800000 */
[----:B------:R-:W-:-:S07]  /*09a0*/  MOV R12, 0x9c0 ;  /* 0x000009c0000c7802 */ /* 0x000fce0000000f00 */
[----:B------:R-:W-:Y:S05]  /*09b0*/  CALL.REL.NOINC `($__internal_0_$__cuda_sm20_div_rn_f64_full) ;  /* 0x0000003800e87944 */ /* 0x000fea0003c00000 */
[----:B------:R-:W-:Y:S01]  /*09c0*/  IMAD.MOV.U32 R12, RZ, RZ, R24 ;  /* 0x000000ffff0c7224 */ /* 0x000fe200078e0018 */
[----:B------:R-:W-:-:S07]  /*09d0*/  MOV R13, R25 ;  /* 0x00000019000d7202 */ /* 0x000fce0000000f00 */
.L_x_9:
[----:B------:R-:W-:Y:S05]  /*09e0*/  BSYNC.RECONVERGENT B2 ;  /* 0x0000000000027941 */ /* 0x000fea0003800200 */
.L_x_8:
[----:B------:R-:W0:Y:S02]  /*09f0*/  F2I.F64.TRUNC R12, R12 ;  /* 0x0000000c000c7311 */ /* 0x000e24000030d100 */
[----:B0-----:R-:W-:-:S05]  /*0a00*/  LEA R14, R12, UR14, 0x2 ;  /* 0x0000000e0c0e7c11 */ /* 0x001fca000f8e10ff */
[----:B------:R2:W-:Y:S02]  /*0a10*/  ATOMS.POPC.INC.32 RZ, [R14+URZ] ;  /* 0x000000000eff7f8c */ /* 0x0005e4000d8000ff */
.L_x_5:
[----:B-1----:R-:W-:Y:S05]  /*0a20*/  BSYNC.RECONVERGENT B1 ;  /* 0x0000000000017941 */ /* 0x002fea0003800200 */
.L_x_4:
[----:B------:R-:W-:Y:S01]  /*0a30*/  UIADD3 UR9, UPT, UPT, UR5, 0x1, URZ ;  /* 0x0000000105097890 */ /* 0x000fe2000fffe0ff */
[----:B------:R-:W-:Y:S05]  /*0a40*/  BSSY.RECONVERGENT B1, `(.L_x_10) ;  /* 0x000003f000017945 */ /* 0x000fea0003800200 */
[----:B------:R-:W-:-:S04]  /*0a50*/  ISETP.GT.U32.AND P0, PT, R2, UR9, PT ;  /* 0x0000000902007c0c */ /* 0x000fc8000bf04070 */
[----:B------:R-:W-:-:S04]  /*0a60*/  ISETP.GT.AND.EX P0, PT, R0, RZ, PT, P0 ;  /* 0x000000ff0000720c */ /* 0x000fc80003f04300 */
[----:B------:R-:W-:Y:S02]  /*0a70*/  SEL R12, R2, UR9, P0 ;  /* 0x00000009020c7c07 */ /* 0x000fe40008000000 */
[----:B------:R-:W-:Y:S02]  /*0a80*/  SEL R13, R0, RZ, P0 ;  /* 0x000000ff000d7207 */ /* 0x000fe40000000000 */
[----:B------:R-:W-:-:S04]  /*0a90*/  ISETP.GE.U32.AND P0, PT, R12, UR20, PT ;  /* 0x000000140c007c0c */ /* 0x000fc8000bf06070 */
[----:B------:R-:W-:-:S13]  /*0aa0*/  ISETP.GE.AND.EX P0, PT, R13, UR21, PT, P0 ;  /* 0x000000150d007c0c */ /* 0x000fda000bf06300 */
[----:B------:R-:W-:Y:S05]  /*0ab0*/  @P0 BRA `(.L_x_11) ;  /* 0x0000000000dc0947 */ /* 0x000fea0003800000 */
[----:B--2---:R-:W1:Y:S01]  /*0ac0*/  LDS.128 R12, [UR8+0x20] ;  /* 0x00002008ff0c7984 */ /* 0x004e620008000c00 */
[----:B------:R-:W-:Y:S03]  /*0ad0*/  BSSY.RECONVERGENT B2, `(.L_x_12) ;  /* 0x000001e000027945 */ /* 0x000fe60003800200 */
[----:B------:R-:W2:Y:S01]  /*0ae0*/  LDS.64 R18, [UR8+0x18] ;  /* 0x00001808ff127984 */ /* 0x000ea20008000a00 */
[----:B-1---5:R-:W-:Y:S02]  /*0af0*/  DADD R12, R6, -R12 ;  /* 0x00000000060c7229 */ /* 0x022fe4000000080c */
[----:B------:R-:W-:Y:S02]  /*0b00*/  DADD R14, R8, -R14 ;  /* 0x00000000080e7229 */ /* 0x000fe4000000080e */
[----:B--2---:R-:W-:-:S04]  /*0b10*/  DADD R18, R10, -R18 ;  /* 0x000000000a127229 */ /* 0x004fc80000000812 */
[----:B------:R-:W-:-:S08]  /*0b20*/  DMUL R12, R12, R12 ;  /* 0x0000000c0c0c7228 */ /* 0x000fd00000000000 */
[----:B------:R-:W-:-:S08]  /*0b30*/  DFMA R12, R18, R18, R12 ;  /* 0x00000012120c722b */ /* 0x000fd0000000000c */
[----:B------:R-:W-:Y:S01]  /*0b40*/  DFMA R24, R14, R14, R12 ;  /* 0x0000000e0e18722b */ /* 0x000fe2000000000c */
[----:B------:R-:W-:Y:S02]  /*0b50*/  IMAD.MOV.U32 R14, RZ, RZ, 0x0 ;  /* 0x00000000ff0e7424 */ /* 0x000fe400078e00ff */
[----:B------:R-:W-:-:S03]  /*0b60*/  IMAD.MOV.U32 R15, RZ, RZ, 0x3fd80000 ;  /* 0x3fd80000ff0f7424 */ /* 0x000fc600078e00ff */
[----:B------:R-:W1:Y:S04]  /*0b70*/  MUFU.RSQ64H R21, R25 ;  /* 0x0000001900157308 */ /* 0x000e680000001c00 */
[----:B------:R-:W-:-:S05]  /*0b80*/  VIADD R20, R25, 0xfcb00000 ;  /* 0xfcb0000019147836 */ /* 0x000fca0000000000 */
[----:B------:R-:W-:Y:S01]  /*0b90*/  ISETP.GE.U32.AND P0, PT, R20, 0x7ca00000, PT ;  /* 0x7ca000001400780c */ /* 0x000fe20003f06070 */
[----:B-1----:R-:W-:-:S08]  /*0ba0*/  DMUL R12, R20, R20 ;  /* 0x00000014140c7228 */ /* 0x002fd00000000000 */
        /* <DEDUP_REMOVED lines=13> */
[----:B0-----:R-:W-:Y:S05]  /*0c80*/  CALL.REL.NOINC `($__internal_1_$__cuda_sm20_dsqrt_rn_f64_mediumpath_v1) ;  /* 0x0000003c00ac7944 */ /* 0x001fea0003c00000 */
[----:B------:R-:W-:Y:S02]  /*0c90*/  IMAD.MOV.U32 R22, RZ, RZ, R12 ;  /* 0x000000ffff167224 */ /* 0x000fe400078e000c */
[----:B------:R-:W-:-:S07]  /*0ca0*/  IMAD.MOV.U32 R23, RZ, RZ, R13 ;  /* 0x000000ffff177224 */ /* 0x000fce00078e000d */
.L_x_13:
[----:B------:R-:W-:Y:S05]  /*0cb0*/  BSYNC.RECONVERGENT B2 ;  /* 0x0000000000027941 */ /* 0x000fea0003800200 */
.L_x_12:
[----:B------:R-:W0:Y:S01]  /*0cc0*/  MUFU.RCP64H R13, UR19 ;  /* 0x00000013000d7d08 */ /* 0x000e220008001800 */
[----:B------:R-:W-:Y:S01]  /*0cd0*/  MOV R12, 0x1 ;  /* 0x00000001000c7802 */ /* 0x000fe20000000f00 */
[----:B------:R-:W-:Y:S01]  /*0ce0*/  BSSY.RECONVERGENT B2, `(.L_x_14) ;  /* 0x0000011000027945 */ /* 0x000fe20003800200 */
[----:B------:R-:W-:-:S04]  /*0cf0*/  FSETP.GEU.AND P1, PT, |R23|, 6.5827683646048100446e-37, PT ;  /* 0x036000001700780b */ /* 0x000fc80003f2e200 */
        /* <DEDUP_REMOVED lines=13> */
[----:B------:R-:W-:Y:S02]  /*0dd0*/  IMAD.MOV.U32 R12, RZ, RZ, R24 ;  /* 0x000000ffff0c7224 */ /* 0x000fe400078e0018 */
[----:B------:R-:W-:-:S07]  /*0de0*/  IMAD.MOV.U32 R13, RZ, RZ, R25 ;  /* 0x000000ffff0d7224 */ /* 0x000fce00078e0019 */
.L_x_15:
[----:B------:R-:W-:Y:S05]  /*0df0*/  BSYNC.RECONVERGENT B2 ;  /* 0x0000000000027941 */ /* 0x000fea0003800200 */
.L_x_14:
[----:B------:R-:W0:Y:S02]  /*0e00*/  F2I.F64.TRUNC R12, R12 ;  /* 0x0000000c000c7311 */ /* 0x000e24000030d100 */
[----:B0-----:R-:W-:-:S05]  /*0e10*/  LEA R14, R12, UR14, 0x2 ;  /* 0x0000000e0c0e7c11 */ /* 0x001fca000f8e10ff */
[----:B------:R1:W-:Y:S02]  /*0e20*/  ATOMS.POPC.INC.32 RZ, [R14+URZ] ;  /* 0x000000000eff7f8c */ /* 0x0003e4000d8000ff */
.L_x_11:
[----:B------:R-:W-:Y:S05]  /*0e30*/  BSYNC.RECONVERGENT B1 ;  /* 0x0000000000017941 */ /* 0x000fea0003800200 */
.L_x_10:
        /* <DEDUP_REMOVED lines=9> */
[----:B-12---:R-:W1:Y:S01]  /*0ed0*/  LDS.128 R12, [UR8+0x30] ;  /* 0x00003008ff0c7984 */ /* 0x006e620008000c00 */
        /* <DEDUP_REMOVED lines=28> */
[----:B------:R-:W-:Y:S01]  /*10a0*/  MOV R22, R12 ;  /* 0x0000000c00167202 */ /* 0x000fe20000000f00 */
[----:B------:R-:W-:-:S07]  /*10b0*/  IMAD.MOV.U32 R23, RZ, RZ, R13 ;  /* 0x000000ffff177224 */ /* 0x000fce00078e000d */
.L_x_19:
[----:B------:R-:W-:Y:S05]  /*10c0*/  BSYNC.RECONVERGENT B2 ;  /* 0x0000000000027941 */ /* 0x000fea0003800200 */
.L_x_18:
        /* <DEDUP_REMOVED lines=19> */
.L_x_21:
[----:B------:R-:W-:Y:S05]  /*1200*/  BSYNC.RECONVERGENT B2 ;  /* 0x0000000000027941 */ /* 0x000fea0003800200 */
.L_x_20:
[----:B------:R-:W0:Y:S02]  /*1210*/  F2I.F64.TRUNC R12, R12 ;  /* 0x0000000c000c7311 */ /* 0x000e24000030d100 */
[----:B0-----:R-:W-:-:S05]  /*1220*/  LEA R14, R12, UR14, 0x2 ;  /* 0x0000000e0c0e7c11 */ /* 0x001fca000f8e10ff */
[----:B------:R3:W-:Y:S02]  /*1230*/  ATOMS.POPC.INC.32 RZ, [R14+URZ] ;  /* 0x000000000eff7f8c */ /* 0x0007e4000d8000ff */
.L_x_17:
[----:B------:R-:W-:Y:S05]  /*1240*/  BSYNC.RECONVERGENT B1 ;  /* 0x0000000000017941 */ /* 0x000fea0003800200 */
.L_x_16:
        /* <DEDUP_REMOVED lines=9> */
[----:B-123--:R-:W1:Y:S01]  /*12e0*/  LDS.128 R12, [UR8+0x50] ;  /* 0x00005008ff0c7984 */ /* 0x00ee620008000c00 */
        /* <DEDUP_REMOVED lines=24> */
[----:B------:R-:W-:Y:S01]  /*1470*/  MOV R14, R26 ;  /* 0x0000001a000e7202 */ /* 0x000fe20000000f00 */
[----:B------:R-:W-:Y:S01]  /*1480*/  IMAD.MOV.U32 R21, RZ, RZ, R25 ;  /* 0x000000ffff157224 */ /* 0x000fe200078e0019 */
[----:B------:R-:W-:-:S07]  /*1490*/  MOV R22, 0x14b0 ;  /* 0x000014b000167802 */ /* 0x000fce0000000f00 */
[----:B0-----:R-:W-:Y:S05]  /*14a0*/  CALL.REL.NOINC `($__internal_1_$__cuda_sm20_dsqrt_rn_f64_mediumpath_v1) ;  /* 0x0000003400a47944 */ /* 0x001fea0003c00000 */
[----:B------:R-:W-:Y:S02]  /*14b0*/  IMAD.MOV.U32 R22, RZ, RZ, R12 ;  /* 0x000000ffff167224 */ /* 0x000fe400078e000c */
[----:B------:R-:W-:-:S07]  /*14c0*/  IMAD.MOV.U32 R23, RZ, RZ, R13 ;  /* 0x000000ffff177224 */ /* 0x000fce00078e000d */
.L_x_25:
[----:B------:R-:W-:Y:S05]  /*14d0*/  BSYNC.RECONVERGENT B2 ;  /* 0x0000000000027941 */ /* 0x000fea0003800200 */
.L_x_24:
        /* <DEDUP_REMOVED lines=19> */
.L_x_27:
[----:B------:R-:W-:Y:S05]  /*1610*/  BSYNC.RECONVERGENT B2 ;  /* 0x0000000000027941 */ /* 0x000fea0003800200 */
.L_x_26:
[----:B------:R-:W0:Y:S02]  /*1620*/  F2I.F64.TRUNC R12, R12 ;  /* 0x0000000c000c7311 */ /* 0x000e24000030d100 */
[----:B0-----:R-:W-:-:S05]  /*1630*/  LEA R14, R12, UR14, 0x2 ;  /* 0x0000000e0c0e7c11 */ /* 0x001fca000f8e10ff */
[----:B------:R4:W-:Y:S02]  /*1640*/  ATOMS.POPC.INC.32 RZ, [R14+URZ] ;  /* 0x000000000eff7f8c */ /* 0x0009e4000d8000ff */
.L_x_23:
[----:B------:R-:W-:Y:S05]  /*1650*/  BSYNC.RECONVERGENT B1 ;  /* 0x0000000000017941 */ /* 0x000fea0003800200 */
.L_x_22:
[----:B------:R-:W-:Y:S02]  /*1660*/  UIADD3 UR4, UPT, UPT, UR4, 0x4, URZ ;  /* 0x0000000404047890 */ /* 0x000fe4000fffe0ff */
[----:B------:R-:W-:-:S04]  /*1670*/  ULOP3.LUT UR5, UR12, 0x7fc, URZ, 0xc0, !UPT ;  /* 0x000007fc0c057892 */ /* 0x000fc8000f8ec0ff */
[----:B------:R-:W-:-:S09]  /*1680*/  UISETP.NE.AND UP1, UPT, UR4, UR5, UPT ;  /* 0x000000050400728c */ /* 0x000fd2000bf25270 */
[----:B------:R-:W-:Y:S05]  /*1690*/  BRA.U UP1, `(.L_x_28) ;  /* 0xffffffed01d07547 */ /* 0x000fea000b83ffff */
[----:B------:R-:W-:-:S05]  /*16a0*/  UMOV UR4, UR5 ;  /* 0x0000000500047c82 */ /* 0x000fca0008000000 */
.L_x_3:
[----:B------:R-:W-:-:S09]  /*16b0*/  ULOP3.LUT UP1, UR5, UR12, 0x3, URZ, 0xc0, !UPT ;  /* 0x000000030c057892 */ /* 0x000fd2000f82c0ff */
[----:B------:R-:W-:Y:S05]  /*16c0*/  BRA.U !UP1, `(.L_x_29) ;  /* 0x0000000d09687547 */ /* 0x000fea000b800000 */
[----:B------:R-:W-:-:S09]  /*16d0*/  UISETP.NE.AND UP1, UPT, UR5, 0x1, UPT ;  /* 0x000000010500788c */ /* 0x000fd2000bf25270 */
[----:B------:R-:W-:Y:S05]  /*16e0*/  BRA.U !UP1, `(.L_x_30) ;  /* 0x0000000909347547 */ /* 0x000fea000b800000 */
[----:B------:R-:W-:Y:S01]  /*16f0*/  UIADD3 UR5, UPT, UPT, UR7, UR4, URZ ;  /* 0x0000000407057290 */ /* 0x000fe2000fffe0ff */
[----:B------:R-:W0:Y:S01]  /*1700*/  S2UR UR9, SR_CgaCtaId ;  /* 0x00000000000979c3 */ /* 0x000e220000008800 */
[----:B------:R-:W1:Y:S01]  /*1710*/  LDCU.64 UR20, c[0x0][0x390] ;  /* 0x00007200ff1477ac */ /* 0x000e620008000a00 */
[----:B------:R-:W-:Y:S03]  /*1720*/  BSSY.RECONVERGENT B1, `(.L_x_31) ;  /* 0x0000044000017945 */ /* 0x000fe60003800200 */
[----:B------:R-:W-:Y:S01]  /*1730*/  ISETP.GT.U32.AND P0, PT, R2, UR5, PT ;  /* 0x0000000502007c0c */ /* 0x000fe2000bf04070 */
[----:B------:R-:W-:-:S03]  /*1740*/  UMOV UR8, 0x400 ;  /* 0x0000040000087882 */ /* 0x000fc60000000000 */
[----:B------:R-:W-:-:S04]  /*1750*/  ISETP.GT.AND.EX P0, PT, R0, RZ, PT, P0 ;  /* 0x000000ff0000720c */ /* 0x000fc80003f04300 */
[----:B------:R-:W-:-:S04]  /*1760*/  SEL R12, R2, UR5, P0 ;  /* 0x00000005020c7c07 */ /* 0x000fc80008000000 */
[----:B-1----:R-:W-:Y:S02]  /*1770*/  ISETP.GE.U32.AND P1, PT, R12, UR20, PT ;  /* 0x000000140c007c0c */ /* 0x002fe4000bf26070 */
[----:B------:R-:W-:Y:S01]  /*1780*/  SEL R12, R0, RZ, P0 ;  /* 0x000000ff000c7207 */ /* 0x000fe20000000000 */
[----:B0-----:R-:W-:-:S03]  /*1790*/  ULEA UR8, UR9, UR8, 0x18 ;  /* 0x0000000809087291 */ /* 0x001fc6000f8ec0ff */
[----:B------:R-:W-:Y:S01]  /*17a0*/  ISETP.GE.AND.EX P0, PT, R12, UR21, PT, P1 ;  /* 0x000000150c007c0c */ /* 0x000fe2000bf06310 */
[----:B------:R-:W-:-:S12]  /*17b0*/  UIMAD UR8, UR4, 0x18, UR8 ;  /* 0x00000018040878a4 */ /* 0x000fd8000f8e0208 */
[----:B------:R-:W-:Y:S05]  /*17c0*/  @P0 BRA `(.L_x_32) ;  /* 0x0000000000e40947 */ /* 0x000fea0003800000 */
[----:B--234-:R-:W0:Y:S01]  /*17d0*/  LDS.128 R12, [UR8] ;  /* 0x00000008ff0c7984 */ /* 0x01ce220008000c00 */
[----:B------:R-:W-:Y:S03]  /*17e0*/  BSSY.RECONVERGENT B2, `(.L_x_33) ;  /* 0x000001e000027945 */ /* 0x000fe60003800200 */
[----:B------:R-:W1:Y:S01]  /*17f0*/  LDS.64 R16, [UR8+0x10] ;  /* 0x00001008ff107984 */ /* 0x000e620008000a00 */
[----:B0----5:R-:W-:Y:S02]  /*1800*/  DADD R14, R6, -R14 ;  /* 0x00000000060e7229 */ /* 0x021fe4000000080e */
[----:B------:R-:W-:Y:S02]  /*1810*/  DADD R12, R10, -R12 ;  /* 0x000000000a0c7229 */ /* 0x000fe4000000080c */
[----:B-1----:R-:W-:-:S04]  /*1820*/  DADD R16, R8, -R16 ;  /* 0x0000000008107229 */ /* 0x002fc80000000810 */
[----:B------:R-:W-:-:S08]  /*1830*/  DMUL R14, R14, R14 ;  /* 0x0000000e0e0e7228 */ /* 0x000fd00000000000 */
[----:B------:R-:W-:-:S08]  /*1840*/  DFMA R14, R12, R12, R14 ;  /* 0x0000000c0c0e722b */ /* 0x000fd0000000000e */
[----:B------:R-:W-:Y:S01]  /*1850*/  DFMA R24, R16, R16, R14 ;  /* 0x000000101018722b */ /* 0x000fe2000000000e */
[----:B------:R-:W-:Y:S02]  /*1860*/  IMAD.MOV.U32 R14, RZ, RZ, 0x0 ;  /* 0x00000000ff0e7424 */ /* 0x000fe400078e00ff */
[----:B------:R-:W-:-:S03]  /*1870*/  IMAD.MOV.U32 R15, RZ, RZ, 0x3fd80000 ;  /* 0x3fd80000ff0f7424 */ /* 0x000fc600078e00ff */
[----:B------:R-:W0:Y:S04]  /*1880*/  MUFU.RSQ64H R21, R25 ;  /* 0x0000001900157308 */ /* 0x000e280000001c00 */
[----:B------:R-:W-:-:S05]  /*1890*/  VIADD R20, R25, 0xfcb00000 ;  /* 0xfcb0000019147836 */ /* 0x000fca0000000000 */
[----:B------:R-:W-:Y:S01]  /*18a0*/  ISETP.GE.U32.AND P0, PT, R20, 0x7ca00000, PT ;  /* 0x7ca000001400780c */ /* 0x000fe20003f06070 */
[----:B0-----:R-:W-:-:S08]  /*18b0*/  DMUL R12, R20, R20 ;  /* 0x00000014140c7228 */ /* 0x001fd00000000000 */
[----:B------:R-:W-:-:S08]  /*18c0*/  DFMA R12, R24, -R12, 1 ;  /* 0x3ff00000180c742b */ /* 0x000fd0000000080c */
[----:B------:R-:W-:Y:S02]  /*18d0*/  DFMA R14, R12, R14, 0.5 ;  /* 0x3fe000000c0e742b */ /* 0x000fe4000000000e */
[----:B------:R-:W-:-:S08]  /*18e0*/  DMUL R12, R20, R12 ;  /* 0x0000000c140c7228 */ /* 0x000fd00000000000 */
[----:B------:R-:W-:-:S08]  /*18f0*/  DFMA R16, R14, R12, R20 ;  /* 0x0000000c0e10722b */ /* 0x000fd00000000014 */
[----:B------:R-:W-:Y:S02]  /*1900*/  DMUL R12, R24, R16 ;  /* 0x00000010180c7228 */ /* 0x000fe40000000000 */
[----:B------:R-:W-:Y:S01]  /*1910*/  IADD3 R15, PT, PT, R17, -0x100000, RZ ;  /* 0xfff00000110f7810 */ /* 0x000fe20007ffe0ff */
[----:B------:R-:W-:-:S05]  /*1920*/  IMAD.MOV.U32 R14, RZ, RZ, R16 ;  /* 0x000000ffff0e7224 */ /* 0x000fca00078e0010 */
[----:B------:R-:W-:-:S08]  /*1930*/  DFMA R18, R12, -R12, R24 ;  /* 0x8000000c0c12722b */ /* 0x000fd00000000018 */
[----:B------:R-:W-:Y:S01]  /*1940*/  DFMA R22, R18, R14, R12 ;  /* 0x0000000e1216722b */ /* 0x000fe2000000000c */
[----:B------:R-:W-:Y:S10]  /*1950*/  @!P0 BRA `(.L_x_34) ;  /* 0x0000000000188947 */ /* 0x000ff40003800000 */
[----:B------:R-:W-:Y:S01]  /*1960*/  IMAD.MOV.U32 R14, RZ, RZ, R16 ;  /* 0x000000ffff0e7224 */ /* 0x000fe200078e0010 */
[----:B------:R-:W-:Y:S01]  /*1970*/  MOV R22, 0x19a0 ;  /* 0x000019a000167802 */ /* 0x000fe20000000f00 */
[----:B------:R-:W-:-:S07]  /*1980*/  IMAD.MOV.U32 R21, RZ, RZ, R25 ;  /* 0x000000ffff157224 */ /* 0x000fce00078e0019 */
[----:B------:R-:W-:Y:S05]  /*1990*/  CALL.REL.NOINC `($__internal_1_$__cuda_sm20_dsqrt_rn_f64_mediumpath_v1) ;  /* 0x0000003000687944 */ /* 0x000fea0003c00000 */
[----:B------:R-:W-:Y:S02]  /*19a0*/  IMAD.MOV.U32 R22, RZ, RZ, R12 ;  /* 0x000000ffff167224 */ /* 0x000fe400078e000c */
[----:B------:R-:W-:-:S07]  /*19b0*/  IMAD.MOV.U32 R23, RZ, RZ, R13 ;  /* 0x000000ffff177224 */ /* 0x000fce00078e000d */
.L_x_34:
[----:B------:R-:W-:Y:S05]  /*19c0*/  BSYNC.RECONVERGENT B2 ;  /* 0x0000000000027941 */ /* 0x000fea0003800200 */
.L_x_33:
[----:B------:R-:W0:Y:S01]  /*19d0*/  LDCU UR9, c[0x0][0x39c] ;  /* 0x00007380ff0977ac */ /* 0x000e220008000800 */
[----:B------:R-:W1:Y:S01]  /*19e0*/  LDC.64 R14, c[0x0][0x398] ;  /* 0x0000e600ff0e7b82 */ /* 0x000e620000000a00 */
[----:B------:R-:W-:Y:S01]  /*19f0*/  IMAD.MOV.U32 R12, RZ, RZ, 0x1 ;  /* 0x00000001ff0c7424 */ /* 0x000fe200078e00ff */
[----:B------:R-:W-:Y:S01]  /*1a00*/  FSETP.GEU.AND P1, PT, |R23|, 6.5827683646048100446e-37, PT ;  /* 0x036000001700780b */ /* 0x000fe20003f2e200 */
[----:B------:R-:W-:Y:S01]  /*1a10*/  BSSY.RECONVERGENT B2, `(.L_x_35) ;  /* 0x0000011000027945 */ /* 0x000fe20003800200 */
[----:B0-----:R-:W1:Y:S03]  /*1a20*/  MUFU.RCP64H R13, UR9 ;  /* 0x00000009000d7d08 */ /* 0x001e660008001800 */
[----:B-1----:R-:W-:-:S08]  /*1a30*/  DFMA R16, R12, -R14, 1 ;  /* 0x3ff000000c10742b */ /* 0x002fd0000000080e */
        /* <DEDUP_REMOVED lines=14> */
.L_x_36:
[----:B------:R-:W-:Y:S05]  /*1b20*/  BSYNC.RECONVERGENT B2 ;  /* 0x0000000000027941 */ /* 0x000fea0003800200 */
.L_x_35:
[----:B------:R-:W0:Y:S02]  /*1b30*/  F2I.F64.TRUNC R12, R12 ;  /* 0x0000000c000c7311 */ /* 0x000e24000030d100 */
[----:B0-----:R-:W-:-:S05]  /*1b40*/  LEA R14, R12, UR14, 0x2 ;  /* 0x0000000e0c0e7c11 */ /* 0x001fca000f8e10ff */
[----:B------:R0:W-:Y:S02]  /*1b50*/  ATOMS.POPC.INC.32 RZ, [R14+URZ] ;  /* 0x000000000eff7f8c */ /* 0x0001e4000d8000ff */
.L_x_32:
[----:B------:R-:W-:Y:S05]  /*1b60*/  BSYNC.RECONVERGENT B1 ;  /* 0x0000000000017941 */ /* 0x000fea0003800200 */
.L_x_31:
[----:B------:R-:W-:Y:S01]  /*1b70*/  UIADD3 UR5, UPT, UPT, UR5, 0x1, URZ ;  /* 0x0000000105057890 */ /* 0x000fe2000fffe0ff */
[----:B------:R-:W-:Y:S01]  /*1b80*/  BSSY.RECONVERGENT B1, `(.L_x_37) ;  /* 0x0000042000017945 */ /* 0x000fe20003800200 */
[----:B------:R-:W1:Y:S04]  /*1b90*/  LDCU.64 UR20, c[0x0][0x390] ;  /* 0x00007200ff1477ac */ /* 0x000e680008000a00 */
[----:B------:R-:W-:-:S04]  /*1ba0*/  ISETP.GT.U32.AND P0, PT, R2, UR5, PT ;  /* 0x0000000502007c0c */ /* 0x000fc8000bf04070 */
[----:B------:R-:W-:-:S04]  /*1bb0*/  ISETP.GT.AND.EX P0, PT, R0, RZ, PT, P0 ;  /* 0x000000ff0000720c */ /* 0x000fc80003f04300 */
[----:B------:R-:W-:Y:S02]  /*1bc0*/  SEL R12, R2, UR5, P0 ;  /* 0x00000005020c7c07 */ /* 0x000fe40008000000 */
[----:B------:R-:W-:Y:S02]  /*1bd0*/  SEL R13, R0, RZ, P0 ;  /* 0x000000ff000d7207 */ /* 0x000fe40000000000 */
[----:B-1----:R-:W-:-:S04]  /*1be0*/  ISETP.GE.U32.AND P0, PT, R12, UR20, PT ;  /* 0x000000140c007c0c */ /* 0x002fc8000bf06070 */
[----:B------:R-:W-:-:S13]  /*1bf0*/  ISETP.GE.AND.EX P0, PT, R13, UR21, PT, P0 ;  /* 0x000000150d007c0c */ /* 0x000fda000bf06300 */
[----:B------:R-:W-:Y:S05]  /*1c00*/  @P0 BRA `(.L_x_38) ;  /* 0x0000000000e40947 */ /* 0x000fea0003800000 */
[----:B0-234-:R-:W0:Y:S01]  /*1c10*/  LDS.128 R12, [UR8+0x20] ;  /* 0x00002008ff0c7984 */ /* 0x01de220008000c00 */
        /* <DEDUP_REMOVED lines=8> */
[----:B------:R-:W-:Y:S01]  /*1ca0*/  MOV R14, 0x0 ;  /* 0x00000000000e7802 */ /* 0x000fe20000000f00 */
[----:B------:R-:W-:-:S04]  /*1cb0*/  IMAD.MOV.U32 R15, RZ, RZ, 0x3fd80000 ;  /* 0x3fd80000ff0f7424 */ /* 0x000fc800078e00ff */
        /* <DEDUP_REMOVED lines=20> */
.L_x_40:
[----:B------:R-:W-:Y:S05]  /*1e00*/  BSYNC.RECONVERGENT B2 ;  /* 0x0000000000027941 */ /* 0x000fea0003800200 */
.L_x_39:
        /* <DEDUP_REMOVED lines=21> */
.L_x_42:
[----:B------:R-:W-:Y:S05]  /*1f60*/  BSYNC.RECONVERGENT B2 ;  /* 0x0000000000027941 */ /* 0x000fea0003800200 */
.L_x_41:
[----:B------:R-:W0:Y:S02]  /*1f70*/  F2I.F64.TRUNC R12, R12 ;  /* 0x0000000c000c7311 */ /* 0x000e24000030d100 */
[----:B0-----:R-:W-:-:S05]  /*1f80*/  LEA R14, R12, UR14, 0x2 ;  /* 0x0000000e0c0e7c11 */ /* 0x001fca000f8e10ff */
[----:B------:R1:W-:Y:S02]  /*1f90*/  ATOMS.POPC.INC.32 RZ, [R14+URZ] ;  /* 0x000000000eff7f8c */ /* 0x0003e4000d8000ff */
.L_x_38:
[----:B------:R-:W-:Y:S05]  /*1fa0*/  BSYNC.RECONVERGENT B1 ;  /* 0x0000000000017941 */ /* 0x000fea0003800200 */
.L_x_37:
[----:B------:R-:W-:-:S12]  /*1fb0*/  UIADD3 UR4, UPT, UPT, UR4, 0x2, URZ ;  /* 0x0000000204047890 */ /* 0x000fd8000fffe0ff */
.L_x_30:
[----:B------:R-:W-:Y:S01]  /*1fc0*/  UIADD3 UR5, UPT, UPT, UR7, UR4, URZ ;  /* 0x0000000407057290 */ /* 0x000fe2000fffe0ff */
[----:B------:R-:W-:Y:S01]  /*1fd0*/  BSSY.RECONVERGENT B1, `(.L_x_29) ;  /* 0x0000049000017945 */ /* 0x000fe20003800200 */
[----:B------:R-:W0:Y:S04]  /*1fe0*/  LDCU.64 UR8, c[0x0][0x390] ;  /* 0x00007200ff0877ac */ /* 0x000e280008000a00 */
[----:B------:R-:W-:-:S04]  /*1ff0*/  ISETP.GT.U32.AND P0, PT, R2, UR5, PT ;  /* 0x0000000502007c0c */ /* 0x000fc8000bf04070 */
[----:B------:R-:W-:-:S04]  /*2000*/  ISETP.GT.AND.EX P0, PT, R0, RZ, PT, P0 ;  /* 0x000000ff0000720c */ /* 0x000fc80003f04300 */
[----:B------:R-:W-:Y:S01]  /*2010*/  SEL R12, R2, UR5, P0 ;  /* 0x00000005020c7c07 */ /* 0x000fe20008000000 */
[----:B------:R-:W-:Y:S01]  /*2020*/  ULOP3.LUT UR5, UR12, 0x1, URZ, 0xc0, !UPT ;  /* 0x000000010c057892 */ /* 0x000fe2000f8ec0ff */
[----:B------:R-:W-:Y:S02]  /*2030*/  SEL R13, R0, RZ, P0 ;  /* 0x000000ff000d7207 */ /* 0x000fe40000000000 */
[----:B0-----:R-:W-:-:S03]  /*2040*/  ISETP.GE.U32.AND P0, PT, R12, UR8, PT ;  /* 0x000000080c007c0c */ /* 0x001fc6000bf06070 */
[----:B------:R-:W-:Y:S01]  /*2050*/  IMAD.U32 R12, RZ, RZ, UR5 ;  /* 0x00000005ff0c7e24 */ /* 0x000fe2000f8e00ff */
[----:B------:R-:W-:-:S04]  /*2060*/  ISETP.GE.AND.EX P0, PT, R13, UR9, PT, P0 ;  /* 0x000000090d007c0c */ /* 0x000fc8000bf06300 */
[----:B------:R-:W-:-:S13]  /*2070*/  ISETP.NE.U32.OR P0, PT, R12, 0x1, P0 ;  /* 0x000000010c00780c */ /* 0x000fda0000705470 */
[----:B------:R-:W-:Y:S05]  /*2080*/  @P0 BRA `(.L_x_43) ;  /* 0x0000000000f40947 */ /* 0x000fea0003800000 */
[----:B------:R-:W0:Y:S01]  /*2090*/  S2UR UR7, SR_CgaCtaId ;  /* 0x00000000000779c3 */ /* 0x000e220000008800 */
[----:B------:R-:W-:Y:S01]  /*20a0*/  UMOV UR5, 0x400 ;  /* 0x0000040000057882 */ /* 0x000fe20000000000 */
[----:B------:R-:W-:Y:S01]  /*20b0*/  BSSY.RECONVERGENT B2, `(.L_x_44) ;  /* 0x0000021000027945 */ /* 0x000fe20003800200 */
[----:B0-----:R-:W-:-:S04]  /*20c0*/  ULEA UR5, UR7, UR5, 0x18 ;  /* 0x0000000507057291 */ /* 0x001fc8000f8ec0ff */
[----:B------:R-:W-:-:S09]  /*20d0*/  UIMAD UR5, UR4, 0x18, UR5 ;  /* 0x00000018040578a4 */ /* 0x000fd2000f8e0205 */
[----:B-1234-:R-:W0:Y:S04]  /*20e0*/  LDS.128 R12, [UR5] ;  /* 0x00000005ff0c7984 */ /* 0x01ee280008000c00 */
        /* <DEDUP_REMOVED lines=27> */
[----:B------:R-:W-:Y:S01]  /*22a0*/  IMAD.MOV.U32 R22, RZ, RZ, R12 ;  /* 0x000000ffff167224 */ /* 0x000fe200078e000c */
[----:B------:R-:W-:-:S07]  /*22b0*/  MOV R23, R13 ;  /* 0x0000000d00177202 */ /* 0x000fce0000000f00 */
.L_x_45:
[----:B------:R-:W-:Y:S05]  /*22c0*/  BSYNC.RECONVERGENT B2 ;  /* 0x0000000000027941 */ /* 0x000fea0003800200 */
.L_x_44:
        /* <DEDUP_REMOVED lines=21> */
.L_x_47:
[----:B------:R-:W-:Y:S05]  /*2420*/  BSYNC.RECONVERGENT B2 ;  /* 0x0000000000027941 */ /* 0x000fea0003800200 */
.L_x_46:
[----:B------:R-:W0:Y:S02]  /*2430*/  F2I.F64.TRUNC R12, R12 ;  /* 0x0000000c000c7311 */ /* 0x000e24000030d100 */
[----:B0-----:R-:W-:-:S05]  /*2440*/  LEA R14, R12, UR14, 0x2 ;  /* 0x0000000e0c0e7c11 */ /* 0x001fca000f8e10ff */
[----:B------:R0:W-:Y:S02]  /*2450*/  ATOMS.POPC.INC.32 RZ, [R14+URZ] ;  /* 0x000000000eff7f8c */ /* 0x0001e4000d8000ff */
.L_x_43:
[----:B------:R-:W-:Y:S05]  /*2460*/  BSYNC.RECONVERGENT B1 ;  /* 0x0000000000017941 */ /* 0x000fea0003800200 */
.L_x_29:
[----:B------:R-:W-:Y:S06]  /*2470*/  BAR.SYNC.DEFER_BLOCKING 0x0 ;  /* 0x0000000000007b1d */ /* 0x000fec0000010000 */
[----:B------:R-:W-:Y:S05]  /*2480*/  BRA.U UP0, `(.L_x_48) ;  /* 0xffffffdd00a47547 */ /* 0x000fea000b83ffff */
.L_x_2:
[----:B------:R-:W1:Y:S01]  /*2490*/  LDCU.64 UR4, c[0x0][0x390] ;  /* 0x00007200ff0477ac */ /* 0x000e620008000a00 */
[----:B0-----:R-:W-:Y:S01]  /*24a0*/  VIADD R16, R3, 0x1 ;  /* 0x0000000103107836 */ /* 0x001fe20000000000 */
[----:B------:R-:W0:Y:S01]  /*24b0*/  LDCU UR6, c[0x0][0x39c] ;  /* 0x00007380ff0677ac */ /* 0x000e220008000800 */
[----:B-1----:R-:W-:-:S04]  /*24c0*/  ISETP.GE.U32.AND P0, PT, R2, UR4, PT ;  /* 0x0000000402007c0c */ /* 0x002fc8000bf06070 */
[----:B------:R-:W-:Y:S01]  /*24d0*/  ISETP.GE.AND.EX P0, PT, R0, UR5, PT, P0 ;  /* 0x0000000500007c0c */ /* 0x000fe2000bf06300 */
[----:B------:R-:W1:-:S12]  /*24e0*/  LDCU.64 UR4, c[0x0][0x390] ;  /* 0x00007200ff0477ac */ /* 0x000e580008000a00 */
[----:B-----5:R0:W-:Y:S04]  /*24f0*/  @!P0 STS.64 [R4], R10 ;  /* 0x0000000a04008388 */ /* 0x0201e80000000a00 */
[----:B------:R0:W-:Y:S04]  /*2500*/  @!P0 STS.64 [R4+0x8], R6 ;  /* 0x0000080604008388 */ /* 0x0001e80000000a00 */
[----:B------:R0:W-:Y:S01]  /*2510*/  @!P0 STS.64 [R4+0x10], R8 ;  /* 0x0000100804008388 */ /* 0x0001e20000000a00 */
[----:B------:R-:W-:Y:S01]  /*2520*/  BAR.SYNC.DEFER_BLOCKING 0x0 ;  /* 0x0000000000007b1d */ /* 0x000fe20000010000 */
[----:B------:R-:W-:-:S13]  /*2530*/  ISETP.GE.U32.AND P0, PT, R16, UR12, PT ;  /* 0x0000000c10007c0c */ /* 0x000fda000bf06070 */
[----:B01----:R-:W-:Y:S05]  /*2540*/  @P0 BRA `(.L_x_49) ;  /* 0x0000001c00ac0947 */ /* 0x003fea0003800000 */
[----:B------:R-:W-:Y:S01]  /*2550*/  IMAD.U32 R2, RZ, RZ, UR12 ;  /* 0x0000000cff027e24 */ /* 0x000fe2000f8e00ff */
[----:B------:R-:W-:Y:S01]  /*2560*/  LOP3.LUT R0, RZ, R3, RZ, 0x33, !PT ;  /* 0x00000003ff007212 */ /* 0x000fe200078e33ff */
[----:B------:R-:W-:Y:S03]  /*2570*/  BSSY B2, `(.L_x_50) ;  /* 0x0000114000027945 */ /* 0x000fe60003800000 */
[----:B------:R-:W-:Y:S01]  /*2580*/  IADD3 R2, PT, PT, R2, -0x2, -R3 ;  /* 0xfffffffe02027810 */ /* 0x000fe20007ffe803 */
[----:B------:R-:W-:-:S03]  /*2590*/  VIADD R0, R0, UR12 ;  /* 0x0000000c00007c36 */ /* 0x000fc60008000000 */
[----:B------:R-:W-:Y:S02]  /*25a0*/  ISETP.GE.U32.AND P0, PT, R2, 0x3, PT ;  /* 0x000000030200780c */ /* 0x000fe40003f06070 */
[----:B------:R-:W-:-:S11]  /*25b0*/  LOP3.LUT R2, R0, 0x3, RZ, 0xc0, !PT ;  /* 0x0000000300027812 */ /* 0x000fd600078ec0ff */
[----:B------:R-:W-:Y:S05]  /*25c0*/  @!P0 BRA `(.L_x_51) ;  /* 0x0000001000388947 */ /* 0x000fea0003800000 */
[----:B------:R-:W0:Y:S01]  /*25d0*/  S2R R13, SR_CgaCtaId ;  /* 0x00000000000d7919 */ /* 0x000e220000008800 */
[----:B------:R-:W-:Y:S01]  /*25e0*/  MOV R4, 0x400 ;  /* 0x0000040000047802 */ /* 0x000fe20000000f00 */
[----:B------:R-:W-:Y:S01]  /*25f0*/  BSSY B1, `(.L_x_52) ;  /* 0x000010a000017945 */ /* 0x000fe20003800000 */
[----:B------:R-:W-:Y:S01]  /*2600*/  LOP3.LUT R17, R0, 0xfffffffc, RZ, 0xc0, !PT ;  /* 0xfffffffc00117812 */ /* 0x000fe200078ec0ff */
[----:B------:R-:W-:-:S04]  /*2610*/  VIADD R16, R3, 0x2 ;  /* 0x0000000203107836 */ /* 0x000fc80000000000 */
[----:B------:R-:W-:Y:S01]  /*2620*/  IMAD.MOV R17, RZ, RZ, -R17 ;  /* 0x000000ffff117224 */ /* 0x000fe200078e0a11 */
[----:B0-----:R-:W-:-:S05]  /*2630*/  LEA R4, R13, R4, 0x18 ;  /* 0x000000040d047211 */ /* 0x001fca00078ec0ff */
[C---:B------:R-:W-:Y:S02]  /*2640*/  IMAD R34, R3.reuse, 0x18, R4 ;  /* 0x0000001803227824 */ /* 0x040fe400078e0204 */
[----:B------:R-:W-:-:S03]  /*2650*/  VIADD R4, R3, UR13 ;  /* 0x0000000d03047c36 */ /* 0x000fc60008000000 */
[----:B------:R-:W-:-:S07]  /*2660*/  IADD3 R34, PT, PT, R34, 0x38, RZ ;  /* 0x0000003822227810 */ /* 0x000fce0007ffe0ff */
.L_x_77:
[----:B------:R-:W-:Y:S01]  /*2670*/  VIADD R12, R4, 0x1 ;  /* 0x00000001040c7836 */ /* 0x000fe20000000000 */
[----:B------:R-:W-:Y:S05]  /*2680*/  YIELD ;  /* 0x0000000000007946 */ /* 0x000fea0003800000 */
[----:B------:R-:W-:Y:S01]  /*2690*/  ISETP.GE.U32.AND P0, PT, R12, UR4, PT ;  /* 0x000000040c007c0c */ /* 0x000fe2000bf06070 */
[----:B------:R-:W-:Y:S01]  /*26a0*/  VIADD R17, R17, 0x4 ;  /* 0x0000000411117836 */ /* 0x000fe20000000000 */
[----:B------:R-:W-:Y:S02]  /*26b0*/  BSSY.RECONVERGENT B3, `(.L_x_53) ;  /* 0x000003d000037945 */ /* 0x000fe40003800200 */
[----:B------:R-:W-:-:S02]  /*26c0*/  ISETP.GE.AND.EX P0, PT, RZ, UR5, PT, P0 ;  /* 0x00000005ff007c0c */ /* 0x000fc4000bf06300 */
[----:B------:R-:W-:-:S11]  /*26d0*/  ISETP.NE.AND P1, PT, R17, RZ, PT ;  /* 0x000000ff1100720c */ /* 0x000fd60003f25270 */
[----:B01----:R-:W-:Y:S05]  /*26e0*/  @P0 BRA `(.L_x_54) ;  /* 0x0000000000e40947 */ /* 0x003fea0003800000 */
[----:B--234-:R-:W0:Y:S01]  /*26f0*/  LDS.64 R14, [R34+-0x18] ;  /* 0xffffe800220e7984 */ /* 0x01ce220000000a00 */
[----:B------:R-:W-:Y:S03]  /*2700*/  BSSY.RECONVERGENT B4, `(.L_x_55) ;  /* 0x000001f000047945 */ /* 0x000fe60003800200 */
[----:B------:R-:W1:Y:S04]  /*2710*/  LDS.64 R12, [R34+-0x20] ;  /* 0xffffe000220c7984 */ /* 0x000e680000000a00 */
[----:B------:R-:W2:Y:S01]  /*2720*/  LDS.64 R18, [R34+-0x10] ;  /* 0xfffff00022127984 */ /* 0x000ea20000000a00 */
[----:B0-----:R-:W-:Y:S02]  /*2730*/  DADD R14, R6, -R14 ;  /* 0x00000000060e7229 */ /* 0x001fe4000000080e */
[----:B-1----:R-:W-:-:S06]  /*2740*/  DADD R12, R10, -R12 ;  /* 0x000000000a0c7229 */ /* 0x002fcc000000080c */
[----:B------:R-:W-:Y:S02]  /*2750*/  DMUL R14, R14, R14 ;  /* 0x0000000e0e0e7228 */ /* 0x000fe40000000000 */
[----:B--2---:R-:W-:-:S06]  /*2760*/  DADD R18, R8, -R18 ;  /* 0x0000000008127229 */ /* 0x004fcc0000000812 */
        /* <DEDUP_REMOVED lines=22> */
[----:B------:R-:W-:Y:S01]  /*28d0*/  MOV R22, R12 ;  /* 0x0000000c00167202 */ /* 0x000fe20000000f00 */
[----:B------:R-:W-:-:S07]  /*28e0*/  IMAD.MOV.U32 R23, RZ, RZ, R13 ;  /* 0x000000ffff177224 */ /* 0x000fce00078e000d */
.L_x_56:
[----:B------:R-:W-:Y:S05]  /*28f0*/  BSYNC.RECONVERGENT B4 ;  /* 0x0000000000047941 */ /* 0x000fea0003800200 */
.L_x_55:
[----:B------:R-:W0:Y:S01]  /*2900*/  LDC.64 R12, c[0x0][0x398] ;  /* 0x0000e600ff0c7b82 */ /* 0x000e220000000a00 */
        /* <DEDUP_REMOVED lines=19> */
.L_x_58:
[----:B------:R-:W-:Y:S05]  /*2a40*/  BSYNC.RECONVERGENT B4 ;  /* 0x0000000000047941 */ /* 0x000fea0003800200 */
.L_x_57:
[----:B------:R-:W0:Y:S02]  /*2a50*/  F2I.F64.TRUNC R12, R12 ;  /* 0x0000000c000c7311 */ /* 0x000e24000030d100 */
[----:B0-----:R-:W-:-:S05]  /*2a60*/  LEA R14, R12, UR14, 0x2 ;  /* 0x0000000e0c0e7c11 */ /* 0x001fca000f8e10ff */
[----:B------:R0:W-:Y:S02]  /*2a70*/  ATOMS.POPC.INC.32 RZ, [R14+URZ] ;  /* 0x000000000eff7f8c */ /* 0x0001e4000d8000ff */
.L_x_54:
[----:B------:R-:W-:Y:S05]  /*2a80*/  BSYNC.RECONVERGENT B3 ;  /* 0x0000000000037941 */ /* 0x000fea0003800200 */
.L_x_53:
[----:B------:R-:W-:Y:S01]  /*2a90*/  VIADD R12, R4, 0x2 ;  /* 0x00000002040c7836 */ /* 0x000fe20000000000 */
[----:B------:R-:W-:Y:S04]  /*2aa0*/  BSSY.RECONVERGENT B3, `(.L_x_59) ;  /* 0x000003d000037945 */ /* 0x000fe80003800200 */
[----:B------:R-:W-:-:S04]  /*2ab0*/  ISETP.GE.U32.AND P0, PT, R12, UR4, PT ;  /* 0x000000040c007c0c */ /* 0x000fc8000bf06070 */
[----:B------:R-:W-:-:S13]  /*2ac0*/  ISETP.GE.AND.EX P0, PT, RZ, UR5, PT, P0 ;  /* 0x00000005ff007c0c */ /* 0x000fda000bf06300 */
[----:B------:R-:W-:Y:S05]  /*2ad0*/  @P0 BRA `(.L_x_60) ;  /* 0x0000000000e40947 */ /* 0x000fea0003800000 */
[----:B0-234-:R-:W0:Y:S01]  /*2ae0*/  LDS.64 R14, [R34] ;  /* 0x00000000220e7984 */ /* 0x01de220000000a00 */
[----:B------:R-:W-:Y:S03]  /*2af0*/  BSSY.RECONVERGENT B4, `(.L_x_61) ;  /* 0x000001f000047945 */ /* 0x000fe60003800200 */
[----:B------:R-:W1:Y:S04]  /*2b00*/  LDS.64 R12, [R34+-0x8] ;  /* 0xfffff800220c7984 */ /* 0x000e680000000a00 */
[----:B------:R-:W2:Y:S01]  /*2b10*/  LDS.64 R18, [R34+0x8] ;  /* 0x0000080022127984 */ /* 0x000ea20000000a00 */
        /* <DEDUP_REMOVED lines=17> */
[----:B------:R-:W-:Y:S01]  /*2c30*/  VIADD R15, R27, 0xfff00000 ;  /* 0xfff000001b0f7836 */ /* 0x000fe20000000000 */
[----:B------:R-:W-:-:S05]  /*2c40*/  MOV R14, R26 ;  /* 0x0000001a000e7202 */ /* 0x000fca0000000f00 */
        /* <DEDUP_REMOVED lines=9> */
.L_x_62:
[----:B------:R-:W-:Y:S05]  /*2ce0*/  BSYNC.RECONVERGENT B4 ;  /* 0x0000000000047941 */ /* 0x000fea0003800200 */
.L_x_61:
        /* <DEDUP_REMOVED lines=20> */
.L_x_64:
[----:B------:R-:W-:Y:S05]  /*2e30*/  BSYNC.RECONVERGENT B4 ;  /* 0x0000000000047941 */ /* 0x000fea0003800200 */
.L_x_63:
[----:B------:R-:W0:Y:S02]  /*2e40*/  F2I.F64.TRUNC R12, R12 ;  /* 0x0000000c000c7311 */ /* 0x000e24000030d100 */
[----:B0-----:R-:W-:-:S05]  /*2e50*/  LEA R14, R12, UR14, 0x2 ;  /* 0x0000000e0c0e7c11 */ /* 0x001fca000f8e10ff */
[----:B------:R1:W-:Y:S02]  /*2e60*/  ATOMS.POPC.INC.32 RZ, [R14+URZ] ;  /* 0x000000000eff7f8c */ /* 0x0003e4000d8000ff */
.L_x_60:
[----:B------:R-:W-:Y:S05]  /*2e70*/  BSYNC.RECONVERGENT B3 ;  /* 0x0000000000037941 */ /* 0x000fea0003800200 */
.L_x_59:
[----:B------:R-:W-:Y:S01]  /*2e80*/  VIADD R12, R4, 0x3 ;  /* 0x00000003040c7836 */ /* 0x000fe20000000000 */
[----:B------:R-:W-:Y:S04]  /*2e90*/  BSSY.RECONVERGENT B3, `(.L_x_65) ;  /* 0x000003d000037945 */ /* 0x000fe80003800200 */
[----:B------:R-:W-:-:S04]  /*2ea0*/  ISETP.GE.U32.AND P0, PT, R12, UR4, PT ;  /* 0x000000040c007c0c */ /* 0x000fc8000bf06070 */
[----:B------:R-:W-:-:S13]  /*2eb0*/  ISETP.GE.AND.EX P0, PT, RZ, UR5, PT, P0 ;  /* 0x00000005ff007c0c */ /* 0x000fda000bf06300 */
[----:B------:R-:W-:Y:S05]  /*2ec0*/  @P0 BRA `(.L_x_66) ;  /* 0x0000000000e40947 */ /* 0x000fea0003800000 */
[----:B01234-:R-:W0:Y:S01]  /*2ed0*/  LDS.64 R14, [R34+0x18] ;  /* 0x00001800220e7984 */ /* 0x01fe220000000a00 */
[----:B------:R-:W-:Y:S03]  /*2ee0*/  BSSY.RECONVERGENT B4, `(.L_x_67) ;  /* 0x000001f000047945 */ /* 0x000fe60003800200 */
[----:B------:R-:W1:Y:S04]  /*2ef0*/  LDS.64 R12, [R34+0x10] ;  /* 0x00001000220c7984 */ /* 0x000e680000000a00 */
[----:B------:R-:W2:Y:S01]  /*2f00*/  LDS.64 R18, [R34+0x20] ;  /* 0x0000200022127984 */ /* 0x000ea20000000a00 */
[----:B0-----:R-:W-:Y:S02]  /*2f10*/  DADD R14, R6, -R14 ;  /* 0x00000000060e7229 */ /* 0x001fe4000000080e */
[----:B-1----:R-:W-:-:S06]  /*2f20*/  DADD R12, R10, -R12 ;  /* 0x000000000a0c7229 */ /* 0x002fcc000000080c */
[----:B------:R-:W-:Y:S02]  /*2f30*/  DMUL R14, R14, R14 ;  /* 0x0000000e0e0e7228 */ /* 0x000fe40000000000 */
[----:B--2---:R-:W-:-:S06]  /*2f40*/  DADD R18, R8, -R18 ;  /* 0x0000000008127229 */ /* 0x004fcc0000000812 */
        /* <DEDUP_REMOVED lines=24> */
.L_x_68:
[----:B------:R-:W-:Y:S05]  /*30d0*/  BSYNC.RECONVERGENT B4 ;  /* 0x0000000000047941 */ /* 0x000fea0003800200 */
.L_x_67:
        /* <DEDUP_REMOVED lines=20> */
.L_x_70:
[----:B------:R-:W-:Y:S05]  /*3220*/  BSYNC.RECONVERGENT B4 ;  /* 0x0000000000047941 */ /* 0x000fea0003800200 */
.L_x_69:
[----:B------:R-:W0:Y:S02]  /*3230*/  F2I.F64.TRUNC R12, R12 ;  /* 0x0000000c000c7311 */ /* 0x000e24000030d100 */
[----:B0-----:R-:W-:-:S05]  /*3240*/  LEA R14, R12, UR14, 0x2 ;  /* 0x0000000e0c0e7c11 */ /* 0x001fca000f8e10ff */
[----:B------:R0:W-:Y:S02]  /*3250*/  ATOMS.POPC.INC.32 RZ, [R14+URZ] ;  /* 0x000000000eff7f8c */ /* 0x0001e4000d8000ff */
.L_x_66:
[----:B------:R-:W-:Y:S05]  /*3260*/  BSYNC.RECONVERGENT B3 ;  /* 0x0000000000037941 */ /* 0x000fea0003800200 */
.L_x_65:
        /* <DEDUP_REMOVED lines=37> */
.L_x_74:
[----:B------:R-:W-:Y:S05]  /*34c0*/  BSYNC.RECONVERGENT B4 ;  /* 0x0000000000047941 */ /* 0x000fea0003800200 */
.L_x_73:
        /* <DEDUP_REMOVED lines=20> */
.L_x_76:
[----:B------:R-:W-:Y:S05]  /*3610*/  BSYNC.RECONVERGENT B4 ;  /* 0x0000000000047941 */ /* 0x000fea0003800200 */
.L_x_75:
[----:B------:R-:W0:Y:S02]  /*3620*/  F2I.F64.TRUNC R12, R12 ;  /* 0x0000000c000c7311 */ /* 0x000e24000030d100 */
[----:B0-----:R-:W-:-:S05]  /*3630*/  LEA R14, R12, UR14, 0x2 ;  /* 0x0000000e0c0e7c11 */ /* 0x001fca000f8e10ff */
[----:B------:R0:W-:Y:S02]  /*3640*/  ATOMS.POPC.INC.32 RZ, [R14+URZ] ;  /* 0x000000000eff7f8c */ /* 0x0001e4000d8000ff */
.L_x_72:
[----:B------:R-:W-:Y:S05]  /*3650*/  BSYNC.RECONVERGENT B3 ;  /* 0x0000000000037941 */ /* 0x000fea0003800200 */
.L_x_71:
[----:B------:R-:W-:Y:S02]  /*3660*/  VIADD R16, R16, 0x4 ;  /* 0x0000000410107836 */ /* 0x000fe40000000000 */
[----:B------:R-:W-:Y:S01]  /*3670*/  VIADD R34, R34, 0x60 ;  /* 0x0000006022227836 */ /* 0x000fe20000000000 */
[----:B------:R-:W-:Y:S06]  /*3680*/  @P1 BRA `(.L_x_77) ;  /* 0xffffffec00f81947 */ /* 0x000fec000383ffff */
[----:B------:R-:W-:Y:S05]  /*3690*/  BSYNC B1 ;  /* 0x0000000000017941 */ /* 0x000fea0003800000 */
.L_x_52:
[----:B------:R-:W-:-:S07]  /*36a0*/  VIADD R16, R16, 0xffffffff ;  /* 0xffffffff10107836 */ /* 0x000fce0000000000 */
.L_x_51:
[----:B------:R-:W-:Y:S05]  /*36b0*/  BSYNC B2 ;  /* 0x0000000000027941 */ /* 0x000fea0003800000 */
.L_x_50:
[----:B------:R-:W-:-:S13]  /*36c0*/  ISETP.NE.AND P0, PT, R2, RZ, PT ;  /* 0x000000ff0200720c */ /* 0x000fda0003f05270 */
[----:B------:R-:W-:Y:S05]  /*36d0*/  @!P0 BRA `(.L_x_49) ;  /* 0x0000000c00488947 */ /* 0x000fea0003800000 */
[----:B------:R-:W-:Y:S01]  /*36e0*/  ISETP.NE.AND P0, PT, R2, 0x1, PT ;  /* 0x000000010200780c */ /* 0x000fe20003f05270 */
[----:B------:R-:W-:-:S12]  /*36f0*/  BSSY.RECONVERGENT B1, `(.L_x_78) ;  /* 0x000008b000017945 */ /* 0x000fd80003800200 */
[----:B------:R-:W-:Y:S05]  /*3700*/  @!P0 BRA `(.L_x_79) ;  /* 0x0000000800248947 */ /* 0x000fea0003800000 */
[----:B------:R-:W5:Y:S01]  /*3710*/  S2R R13, SR_CgaCtaId ;  /* 0x00000000000d7919 */ /* 0x000f620000008800 */
[----:B------:R-:W0:Y:S01]  /*3720*/  LDCU.64 UR8, c[0x0][0x390] ;  /* 0x00007200ff0877ac */ /* 0x000e220008000a00 */
[----:B------:R-:W-:Y:S01]  /*3730*/  VIADD R2, R16, UR13 ;  /* 0x0000000d10027c36 */ /* 0x000fe20008000000 */
[----:B------:R-:W-:Y:S01]  /*3740*/  MOV R4, 0x400 ;  /* 0x0000040000047802 */ /* 0x000fe20000000f00 */
[----:B------:R-:W-:Y:S03]  /*3750*/  BSSY.RECONVERGENT B2, `(.L_x_80) ;  /* 0x0000040000027945 */ /* 0x000fe60003800200 */
[----:B0-----:R-:W-:-:S04]  /*3760*/  ISETP.GE.U32.AND P0, PT, R2, UR8, PT ;  /* 0x0000000802007c0c */ /* 0x001fc8000bf06070 */
[----:B------:R-:W-:Y:S02]  /*3770*/  ISETP.GE.AND.EX P0, PT, RZ, UR9, PT, P0 ;  /* 0x00000009ff007c0c */ /* 0x000fe4000bf06300 */
[----:B-----5:R-:W-:-:S05]  /*3780*/  LEA R13, R13, R4, 0x18 ;  /* 0x000000040d0d7211 */ /* 0x020fca00078ec0ff */
[----:B------:R-:W-:-:S06]  /*3790*/  IMAD R4, R16, 0x18, R13 ;  /* 0x0000001810047824 */ /* 0x000fcc00078e020d */
[----:B------:R-:W-:Y:S05]  /*37a0*/  @P0 BRA `(.L_x_81) ;  /* 0x0000000000e80947 */ /* 0x000fea0003800000 */
[----:B-1234-:R-:W0:Y:S01]  /*37b0*/  LDS.64 R14, [R4+0x8] ;  /* 0x00000800040e7984 */ /* 0x01ee220000000a00 */
[----:B------:R-:W-:Y:S03]  /*37c0*/  BSSY.RECONVERGENT B3, `(.L_x_82) ;  /* 0x000001f000037945 */ /* 0x000fe60003800200 */
[----:B------:R-:W1:Y:S04]  /*37d0*/  LDS.64 R12, [R4] ;  /* 0x00000000040c7984 */ /* 0x000e680000000a00 */
[----:B------:R-:W2:Y:S01]  /*37e0*/  LDS.64 R18, [R4+0x10] ;  /* 0x0000100004127984 */ /* 0x000ea20000000a00 */
[----:B0-----:R-:W-:Y:S02]  /*37f0*/  DADD R14, R6, -R14 ;  /* 0x00000000060e7229 */ /* 0x001fe4000000080e */
[----:B-1----:R-:W-:-:S06]  /*3800*/  DADD R12, R10, -R12 ;  /* 0x000000000a0c7229 */ /* 0x002fcc000000080c */
[----:B------:R-:W-:Y:S02]  /*3810*/  DMUL R14, R14, R14 ;  /* 0x0000000e0e0e7228 */ /* 0x000fe40000000000 */
[----:B--2---:R-:W-:-:S06]  /*3820*/  DADD R18, R8, -R18 ;  /* 0x0000000008127229 */ /* 0x004fcc0000000812 */
[----:B------:R-:W-:-:S08]  /*3830*/  DFMA R14, R12, R12, R14 ;  /* 0x0000000c0c0e722b */ /* 0x000fd0000000000e */
[----:B------:R-:W-:Y:S01]  /*3840*/  DFMA R24, R18, R18, R14 ;  /* 0x000000121218722b */ /* 0x000fe2000000000e */
[----:B------:R-:W-:Y:S01]  /*3850*/  IMAD.MOV.U32 R14, RZ, RZ, 0x0 ;  /* 0x00000000ff0e7424 */ /* 0x000fe200078e00ff */
[----:B------:R-:W-:-:S04]  /*3860*/  MOV R15, 0x3fd80000 ;  /* 0x3fd80000000f7802 */ /* 0x000fc80000000f00 */
        /* <DEDUP_REMOVED lines=20> */
.L_x_83:
[----:B------:R-:W-:Y:S05]  /*39b0*/  BSYNC.RECONVERGENT B3 ;  /* 0x0000000000037941 */ /* 0x000fea0003800200 */
.L_x_82:
        /* <DEDUP_REMOVED lines=21> */
.L_x_85:
[----:B------:R-:W-:Y:S05]  /*3b10*/  BSYNC.RECONVERGENT B3 ;  /* 0x0000000000037941 */ /* 0x000fea0003800200 */
.L_x_84:
[----:B------:R-:W0:Y:S02]  /*3b20*/  F2I.F64.TRUNC R12, R12 ;  /* 0x0000000c000c7311 */ /* 0x000e24000030d100 */
[----:B0-----:R-:W-:-:S05]  /*3b30*/  LEA R14, R12, UR14, 0x2 ;  /* 0x0000000e0c0e7c11 */ /* 0x001fca000f8e10ff */
[----:B------:R0:W-:Y:S02]  /*3b40*/  ATOMS.POPC.INC.32 RZ, [R14+URZ] ;  /* 0x000000000eff7f8c */ /* 0x0001e4000d8000ff */
.L_x_81:
[----:B------:R-:W-:Y:S05]  /*3b50*/  BSYNC.RECONVERGENT B2 ;  /* 0x0000000000027941 */ /* 0x000fea0003800200 */
.L_x_80:
[----:B------:R-:W5:Y:S01]  /*3b60*/  LDCU.64 UR8, c[0x0][0x390] ;  /* 0x00007200ff0877ac */ /* 0x000f620008000a00 */
[----:B------:R-:W-:Y:S01]  /*3b70*/  IADD3 R2, PT, PT, R2, 0x1, RZ ;  /* 0x0000000102027810 */ /* 0x000fe20007ffe0ff */
[----:B------:R-:W-:Y:S03]  /*3b80*/  BSSY.RECONVERGENT B2, `(.L_x_86) ;  /* 0x0000040000027945 */ /* 0x000fe60003800200 */
[----:B-----5:R-:W-:-:S04]  /*3b90*/  ISETP.GE.U32.AND P0, PT, R2, UR8, PT ;  /* 0x0000000802007c0c */ /* 0x020fc8000bf06070 */
        /* <DEDUP_REMOVED lines=30> */
[----:B------:R-:W-:Y:S02]  /*3d80*/  IMAD.MOV.U32 R21, RZ, RZ, R25 ;  /* 0x000000ffff157224 */ /* 0x000fe400078e0019 */
[----:B------:R-:W-:Y:S02]  /*3d90*/  IMAD.MOV.U32 R18, RZ, RZ, R26 ;  /* 0x000000ffff127224 */ /* 0x000fe400078e001a */
[----:B------:R-:W-:-:S07]  /*3da0*/  IMAD.MOV.U32 R19, RZ, RZ, R27 ;  /* 0x000000ffff137224 */ /* 0x000fce00078e001b */
[----:B------:R-:W-:Y:S05]  /*3db0*/  CALL.REL.NOINC `($__internal_1_$__cuda_sm20_dsqrt_rn_f64_mediumpath_v1) ;  /* 0x0000000c00607944 */ /* 0x000fea0003c00000 */
[----:B------:R-:W-:Y:S01]  /*3dc0*/  MOV R22, R12 ;  /* 0x0000000c00167202 */ /* 0x000fe20000000f00 */
[----:B------:R-:W-:-:S07]  /*3dd0*/  IMAD.MOV.U32 R23, RZ, RZ, R13 ;  /* 0x000000ffff177224 */ /* 0x000fce00078e000d */
.L_x_89:
[----:B------:R-:W-:Y:S05]  /*3de0*/  BSYNC.RECONVERGENT B3 ;  /* 0x0000000000037941 */ /* 0x000fea0003800200 */
.L_x_88:
        /* <DEDUP_REMOVED lines=21> */
.L_x_91:
[----:B------:R-:W-:Y:S05]  /*3f40*/  BSYNC.RECONVERGENT B3 ;  /* 0x0000000000037941 */ /* 0x000fea0003800200 */
.L_x_90:
[----:B------:R-:W0:Y:S02]  /*3f50*/  F2I.F64.TRUNC R12, R12 ;  /* 0x0000000c000c7311 */ /* 0x000e24000030d100 */
[----:B0-----:R-:W-:-:S05]  /*3f60*/  LEA R2, R12, UR14, 0x2 ;  /* 0x0000000e0c027c11 */ /* 0x001fca000f8e10ff */
[----:B------:R0:W-:Y:S02]  /*3f70*/  ATOMS.POPC.INC.32 RZ, [R2+URZ] ;  /* 0x0000000002ff7f8c */ /* 0x0001e4000d8000ff */
.L_x_87:
[----:B------:R-:W-:Y:S05]  /*3f80*/  BSYNC.RECONVERGENT B2 ;  /* 0x0000000000027941 */ /* 0x000fea0003800200 */
.L_x_86:
[----:B------:R-:W-:-:S07]  /*3f90*/  VIADD R16, R16, 0x2 ;  /* 0x0000000210107836 */ /* 0x000fce0000000000 */
.L_x_79:
[----:B------:R-:W-:Y:S05]  /*3fa0*/  BSYNC.RECONVERGENT B1 ;  /* 0x0000000000017941 */ /* 0x000fea0003800200 */
.L_x_78:
[----:B------:R-:W5:Y:S01]  /*3fb0*/  LDCU.64 UR8, c[0x0][0x390] ;  /* 0x00007200ff0877ac */ /* 0x000f620008000a00 */
[----:B0-----:R-:W-:Y:S01]  /*3fc0*/  VIADD R2, R16, UR13 ;  /* 0x0000000d10027c36 */ /* 0x001fe20008000000 */
[----:B------:R-:W-:-:S04]  /*3fd0*/  LOP3.LUT R0, R0, 0x1, RZ, 0xc0, !PT ;  /* 0x0000000100007812 */ /* 0x000fc800078ec0ff */
[----:B-----5:R-:W-:-:S04]  /*3fe0*/  ISETP.GE.U32.AND P0, PT, R2, UR8, PT ;  /* 0x0000000802007c0c */ /* 0x020fc8000bf06070 */
[----:B------:R-:W-:-:S04]  /*3ff0*/  ISETP.GE.AND.EX P0, PT, RZ, UR9, PT, P0 ;  /* 0x00000009ff007c0c */ /* 0x000fc8000bf06300 */
[----:B------:R-:W-:-:S13]  /*4000*/  ISETP.NE.U32.OR P0, PT, R0, 0x1, P0 ;  /* 0x000000010000780c */ /* 0x000fda0000705470 */
[----:B------:R-:W-:Y:S05]  /*4010*/  @P0 BRA `(.L_x_49) ;  /* 0x0000000000f80947 */ /* 0x000fea0003800000 */
[----:B------:R-:W0:Y:S01]  /*4020*/  S2R R13, SR_CgaCtaId ;  /* 0x00000000000d7919 */ /* 0x000e220000008800 */
[----:B------:R-:W-:Y:S01]  /*4030*/  MOV R0, 0x400 ;  /* 0x0000040000007802 */ /* 0x000fe20000000f00 */
[----:B------:R-:W-:Y:S03]  /*4040*/  BSSY.RECONVERGENT B1, `(.L_x_92) ;  /* 0x0000022000017945 */ /* 0x000fe60003800200 */
[----:B0-----:R-:W-:-:S05]  /*4050*/  LEA R13, R13, R0, 0x18 ;  /* 0x000000000d0d7211 */ /* 0x001fca00078ec0ff */
[----:B------:R-:W-:-:S05]  /*4060*/  IMAD R0, R16, 0x18, R13 ;  /* 0x0000001810007824 */ /* 0x000fca00078e020d */
[----:B-1234-:R-:W0:Y:S04]  /*4070*/  LDS.64 R14, [R0+0x8] ;  /* 0x00000800000e7984 */ /* 0x01ee280000000a00 */
[----:B------:R-:W1:Y:S04]  /*4080*/  LDS.64 R12, [R0] ;  /* 0x00000000000c7984 */ /* 0x000e680000000a00 */
[----:B------:R-:W2:Y:S01]  /*4090*/  LDS.64 R16, [R0+0x10] ;  /* 0x0000100000107984 */ /* 0x000ea20000000a00 */
[----:B0-----:R-:W-:Y:S02]  /*40a0*/  DADD R14, R6, -R14 ;  /* 0x00000000060e7229 */ /* 0x001fe4000000080e */
[----:B-1----:R-:W-:-:S06]  /*40b0*/  DADD R12, R10, -R12 ;  /* 0x000000000a0c7229 */ /* 0x002fcc000000080c */
[----:B------:R-:W-:Y:S02]  /*40c0*/  DMUL R14, R14, R14 ;  /* 0x0000000e0e0e7228 */ /* 0x000fe40000000000 */
[----:B--2---:R-:W-:Y:S01]  /*40d0*/  DADD R16, R8, -R16 ;  /* 0x0000000008107229 */ /* 0x004fe20000000810 */
[----:B------:R-:W-:Y:S02]  /*40e0*/  IMAD.MOV.U32 R8, RZ, RZ, 0x0 ;  /* 0x00000000ff087424 */ /* 0x000fe400078e00ff */
[----:B------:R-:W-:-:S03]  /*40f0*/  IMAD.MOV.U32 R9, RZ, RZ, 0x3fd80000 ;  /* 0x3fd80000ff097424 */ /* 0x000fc600078e00ff */
[----:B------:R-:W-:-:S08]  /*4100*/  DFMA R14, R12, R12, R14 ;  /* 0x0000000c0c0e722b */ /* 0x000fd0000000000e */
[----:B------:R-:W-:-:S06]  /*4110*/  DFMA R24, R16, R16, R14 ;  /* 0x000000101018722b */ /* 0x000fcc000000000e */
        /* <DEDUP_REMOVED lines=20> */
.L_x_93:
[----:B------:R-:W-:Y:S05]  /*4260*/  BSYNC.RECONVERGENT B1 ;  /* 0x0000000000017941 */ /* 0x000fea0003800200 */
.L_x_92:
        /* <DEDUP_REMOVED lines=21> */
.L_x_95:
[----:B------:R-:W-:Y:S05]  /*43c0*/  BSYNC.RECONVERGENT B1 ;  /* 0x0000000000017941 */ /* 0x000fea0003800200 */
.L_x_94:
[----:B------:R-:W0:Y:S02]  /*43d0*/  F2I.F64.TRUNC R6, R6 ;  /* 0x0000000600067311 */ /* 0x000e24000030d100 */
[----:B0-----:R-:W-:-:S05]  /*43e0*/  LEA R0, R6, UR14, 0x2 ;  /* 0x0000000e06007c11 */ /* 0x001fca000f8e10ff */
[----:B------:R0:W-:Y:S02]  /*43f0*/  ATOMS.POPC.INC.32 RZ, [R0+URZ] ;  /* 0x0000000000ff7f8c */ /* 0x0001e4000d8000ff */
.L_x_49:
[----:B0-----:R-:W0:Y:S01]  /*4400*/  LDC R0, c[0x0][0x3a0] ;  /* 0x0000e800ff007b82 */ /* 0x001e220000000800 */
[----:B------:R-:W-:Y:S07]  /*4410*/  WARPSYNC.ALL ;  /* 0x0000000000007948 */ /* 0x000fee0003800000 */
[----:B------:R-:W-:Y:S01]  /*4420*/  BAR.SYNC.DEFER_BLOCKING 0x0 ;  /* 0x0000000000007b1d */ /* 0x000fe20000010000 */
[----:B0-----:R-:W-:-:S13]  /*4430*/  ISETP.GE.AND P0, PT, R0, 0x1, PT ;  /* 0x000000010000780c */ /* 0x001fda0003f06270 */
[----:B------:R-:W-:Y:S05]  /*4440*/  @!P0 EXIT ;  /* 0x000000000000894d */ /* 0x000fea0003800000 */
[----:B------:R-:W0:Y:S01]  /*4450*/  LDC.64 R8, c[0x0][0x388] ;  /* 0x0000e200ff087b82 */ /* 0x000e220000000a00 */
[----:B------:R-:W0:Y:S01]  /*4460*/  LDCU UR5, c[0x0][0x3a0] ;  /* 0x00007400ff0577ac */ /* 0x000e220008000800 */
[----:B------:R-:W-:-:S05]  /*4470*/  UMOV UR4, URZ ;  /* 0x000000ff00047c82 */ /* 0x000fca0008000000 */
.L_x_98:
[----:B0-----:R-:W-:Y:S01]  /*4480*/  VIADD R5, R3, UR4 ;  /* 0x0000000403057c36 */ /* 0x001fe20008000000 */
[----:B------:R-:W-:Y:S01]  /*4490*/  UIADD3 UR4, UPT, UPT, UR12, UR4, URZ ;  /* 0x000000040c047290 */ /* 0x000fe2000fffe0ff */
[----:B------:R-:W-:Y:S03]  /*44a0*/  BSSY.RECONVERGENT B0, `(.L_x_96) ;  /* 0x0000009000007945 */ /* 0x000fe60003800200 */
[----:B0-----:R-:W-:Y:S01]  /*44b0*/  ISETP.GE.U32.AND P0, PT, R5, UR5, PT ;  /* 0x0000000505007c0c */ /* 0x001fe2000bf06070 */
[----:B------:R-:W-:-:S12]  /*44c0*/  UISETP.GE.AND UP0, UPT, UR4, UR5, UPT ;  /* 0x000000050400728c */ /* 0x000fd8000bf06270 */
[----:B------:R-:W-:Y:S05]  /*44d0*/  @P0 BRA `(.L_x_97) ;  /* 0x0000000000140947 */ /* 0x000fea0003800000 */
[C---:B------:R-:W-:Y:S01]  /*44e0*/  LEA R6, R5.reuse, UR14, 0x2 ;  /* 0x0000000e05067c11 */ /* 0x040fe2000f8e10ff */
[----:B------:R-:W-:Y:S02]  /*44f0*/  HFMA2 R7, -RZ, RZ, 0, 0 ;  /* 0x00000000ff077431 */ /* 0x000fe400000001ff */
[----:B------:R-:W-:-:S03]  /*4500*/  IMAD.WIDE.U32 R4, R5, 0x8, R8 ;  /* 0x0000000805047825 */ /* 0x000fc600078e0008 */
[----:B------:R-:W0:Y:S04]  /*4510*/  LDS R6, [R6] ;  /* 0x0000000006067984 */ /* 0x000e280000000800 */
[----:B0-----:R0:W-:Y:S02]  /*4520*/  REDG.E.ADD.64.STRONG.GPU desc[UR10][R4.64], R6 ;  /* 0x000000060400798e */ /* 0x0011e4000c12e50a */
.L_x_97:
[----:B------:R-:W-:Y:S05]  /*4530*/  BSYNC.RECONVERGENT B0 ;  /* 0x0000000000007941 */ /* 0x000fea0003800200 */
.L_x_96:
[----:B------:R-:W-:Y:S05]  /*4540*/  BRA.U !UP0, `(.L_x_98) ;  /* 0xfffffffd08cc7547 */ /* 0x000fea000b83ffff */
[----:B------:R-:W-:Y:S05]  /*4550*/  EXIT ;  /* 0x000000000000794d */ /* 0x000fea0003800000 */
        .weak           $__internal_0_$__cuda_sm20_div_rn_f64_full
        .type           $__internal_0_$__cuda_sm20_div_rn_f64_full,@function
        .size           $__internal_0_$__cuda_sm20_div_rn_f64_full,($__internal_1_$__cuda_sm20_dsqrt_rn_f64_mediumpath_v1 - $__internal_0_$__cuda_sm20_div_rn_f64_full)
$__internal_0_$__cuda_sm20_div_rn_f64_full:
[C---:B------:R-:W-:Y:S01]  /*4560*/  FSETP.GEU.AND P0, PT, |R5|.reuse, 1.469367938527859385e-39, PT ;  /* 0x001000000500780b */ /* 0x040fe20003f0e200 */
[----:B------:R-:W-:Y:S01]  /*4570*/  IMAD.U32 R18, RZ, RZ, UR15 ;  /* 0x0000000fff127e24 */ /* 0x000fe2000f8e00ff */
[C---:B------:R-:W-:Y:S01]  /*4580*/  LOP3.LUT R13, R5.reuse, 0x800fffff, RZ, 0xc0, !PT ;  /* 0x800fffff050d7812 */ /* 0x040fe200078ec0ff */
[----:B------:R-:W-:Y:S01]  /*4590*/  IMAD.MOV.U32 R19, RZ, RZ, R5 ;  /* 0x000000ffff137224 */ /* 0x000fe200078e0005 */
[----:B------:R-:W-:Y:S01]  /*45a0*/  LOP3.LUT R32, R5, 0x7ff00000, RZ, 0xc0, !PT ;  /* 0x7ff0000005207812 */ /* 0x000fe200078ec0ff */
[----:B------:R-:W-:Y:S01]  /*45b0*/  IMAD.U32 R20, RZ, RZ, UR15 ;  /* 0x0000000fff147e24 */ /* 0x000fe2000f8e00ff */
[----:B------:R-:W-:Y:S01]  /*45c0*/  LOP3.LUT R21, R13, 0x3ff00000, RZ, 0xfc, !PT ;  /* 0x3ff000000d157812 */ /* 0x000fe200078efcff */
[----:B------:R-:W-:Y:S01]  /*45d0*/  IMAD.MOV.U32 R15, RZ, RZ, R23 ;  /* 0x000000ffff0f7224 */ /* 0x000fe200078e0017 */
[----:B------:R-:W-:Y:S01]  /*45e0*/  BSSY.RECONVERGENT B0, `(.L_x_99) ;  /* 0x0000053000007945 */ /* 0x000fe20003800200 */
[----:B------:R-:W-:Y:S02]  /*45f0*/  IMAD.MOV.U32 R24, RZ, RZ, 0x1 ;  /* 0x00000001ff187424 */ /* 0x000fe400078e00ff */
[----:B------:R-:W-:Y:S01]  /*4600*/  IMAD.MOV.U32 R14, RZ, RZ, R22 ;  /* 0x000000ffff0e7224 */ /* 0x000fe200078e0016 */
[C---:B------:R-:W-:Y:S01]  /*4610*/  FSETP.GEU.AND P3, PT, |R15|.reuse, 1.469367938527859385e-39, PT ;  /* 0x001000000f00780b */ /* 0x040fe20003f6e200 */
[----:B------:R-:W-:Y:S01]  /*4620*/  @!P0 DMUL R20, R18, 8.98846567431157953865e+307 ;  /* 0x7fe0000012148828 */ /* 0x000fe20000000000 */
[----:B------:R-:W-:Y:S01]  /*4630*/  LOP3.LUT R13, R15, 0x7ff00000, RZ, 0xc0, !PT ;  /* 0x7ff000000f0d7812 */ /* 0x000fe200078ec0ff */
[----:B------:R-:W-:-:S03]  /*4640*/  IMAD.MOV.U32 R30, RZ, RZ, 0x1ca00000 ;  /* 0x1ca00000ff1e7424 */ /* 0x000fc600078e00ff */
[----:B------:R-:W-:Y:S01]  /*4650*/  ISETP.GE.U32.AND P2, PT, R13, R32, PT ;  /* 0x000000200d00720c */ /* 0x000fe20003f46070 */
[----:B------:R-:W0:Y:S01]  /*4660*/  MUFU.RCP64H R25, R21 ;  /* 0x0000001500197308 */ /* 0x000e220000001800 */
[----:B------:R-:W-:-:S03]  /*4670*/  MOV R31, R13 ;  /* 0x0000000d001f7202 */ /* 0x000fc60000000f00 */
[----:B------:R-:W-:Y:S02]  /*4680*/  @!P0 LOP3.LUT R32, R21, 0x7ff00000, RZ, 0xc0, !PT ;  /* 0x7ff0000015208812 */ /* 0x000fe400078ec0ff */
[----:B------:R-:W-:-:S03]  /*4690*/  @!P3 LOP3.LUT R22, R19, 0x7ff00000, RZ, 0xc0, !PT ;  /* 0x7ff000001316b812 */ /* 0x000fc600078ec0ff */
[----:B------:R-:W-:Y:S01]  /*46a0*/  VIADD R33, R32, 0xffffffff ;  /* 0xffffffff20217836 */ /* 0x000fe20000000000 */
[----:B------:R-:W-:Y:S01]  /*46b0*/  @!P3 ISETP.GE.U32.AND P4, PT, R13, R22, PT ;  /* 0x000000160d00b20c */ /* 0x000fe20003f86070 */
[----:B------:R-:W-:-:S03]  /*46c0*/  IMAD.MOV.U32 R22, RZ, RZ, R14 ;  /* 0x000000ffff167224 */ /* 0x000fc600078e000e */
[----:B------:R-:W-:Y:S01]  /*46d0*/  @!P3 SEL R23, R30, 0x63400000, !P4 ;  /* 0x634000001e17b807 */ /* 0x000fe20006000000 */
[----:B0-----:R-:W-:-:S03]  /*46e0*/  DFMA R26, R24, -R20, 1 ;  /* 0x3ff00000181a742b */ /* 0x001fc60000000814 */
[----:B------:R-:W-:-:S04]  /*46f0*/  @!P3 LOP3.LUT R28, R23, 0x80000000, R15, 0xf8, !PT ;  /* 0x80000000171cb812 */ /* 0x000fc800078ef80f */
[----:B------:R-:W-:Y:S01]  /*4700*/  @!P3 LOP3.LUT R29, R28, 0x100000, RZ, 0xfc, !PT ;  /* 0x001000001c1db812 */ /* 0x000fe200078efcff */
[----:B------:R-:W-:Y:S01]  /*4710*/  @!P3 IMAD.MOV.U32 R28, RZ, RZ, RZ ;  /* 0x000000ffff1cb224 */ /* 0x000fe200078e00ff */
[----:B------:R-:W-:-:S08]  /*4720*/  DFMA R26, R26, R26, R26 ;  /* 0x0000001a1a1a722b */ /* 0x000fd0000000001a */
[----:B------:R-:W-:Y:S01]  /*4730*/  DFMA R26, R24, R26, R24 ;  /* 0x0000001a181a722b */ /* 0x000fe20000000018 */
[----:B------:R-:W-:-:S04]  /*4740*/  SEL R25, R30, 0x63400000, !P2 ;  /* 0x634000001e197807 */ /* 0x000fc80005000000 */
[----:B------:R-:W-:-:S03]  /*4750*/  LOP3.LUT R23, R25, 0x800fffff, R15, 0xf8, !PT ;  /* 0x800fffff19177812 */ /* 0x000fc600078ef80f */
[----:B------:R-:W-:-:S03]  /*4760*/  DFMA R24, R26, -R20, 1 ;  /* 0x3ff000001a18742b */ /* 0x000fc60000000814 */
[----:B------:R-:W-:-:S05]  /*4770*/  @!P3 DFMA R22, R22, 2, -R28 ;  /* 0x400000001616b82b */ /* 0x000fca000000081c */
[----:B------:R-:W-:-:S05]  /*4780*/  DFMA R24, R26, R24, R26 ;  /* 0x000000181a18722b */ /* 0x000fca000000001a */
[----:B------:R-:W-:-:S03]  /*4790*/  @!P3 LOP3.LUT R31, R23, 0x7ff00000, RZ, 0xc0, !PT ;  /* 0x7ff00000171fb812 */ /* 0x000fc600078ec0ff */
[----:B------:R-:W-:Y:S02]  /*47a0*/  DMUL R26, R24, R22 ;  /* 0x00000016181a7228 */ /* 0x000fe40000000000 */
[----:B------:R-:W-:-:S05]  /*47b0*/  VIADD R28, R31, 0xffffffff ;  /* 0xffffffff1f1c7836 */ /* 0x000fca0000000000 */
[----:B------:R-:W-:Y:S01]  /*47c0*/  ISETP.GT.U32.AND P0, PT, R28, 0x7feffffe, PT ;  /* 0x7feffffe1c00780c */ /* 0x000fe20003f04070 */
[----:B------:R-:W-:-:S03]  /*47d0*/  DFMA R28, R26, -R20, R22 ;  /* 0x800000141a1c722b */ /* 0x000fc60000000016 */
[----:B------:R-:W-:-:S05]  /*47e0*/  ISETP.GT.U32.OR P0, PT, R33, 0x7feffffe, P0 ;  /* 0x7feffffe2100780c */ /* 0x000fca0000704470 */
[----:B------:R-:W-:-:S08]  /*47f0*/  DFMA R28, R24, R28, R26 ;  /* 0x0000001c181c722b */ /* 0x000fd0000000001a */
[----:B------:R-:W-:Y:S05]  /*4800*/  @P0 BRA `(.L_x_100) ;  /* 0x00000000006c0947 */ /* 0x000fea0003800000 */
[----:B------:R-:W-:-:S04]  /*4810*/  LOP3.LUT R24, R19, 0x7ff00000, RZ, 0xc0, !PT ;  /* 0x7ff0000013187812 */ /* 0x000fc800078ec0ff */
[CC--:B------:R-:W-:Y:S02]  /*4820*/  VIADDMNMX R14, R13.reuse, -R24.reuse, 0xb9600000, !PT ;  /* 0xb96000000d0e7446 */ /* 0x0c0fe40007800918 */
[----:B------:R-:W-:Y:S02]  /*4830*/  ISETP.GE.U32.AND P0, PT, R13, R24, PT ;  /* 0x000000180d00720c */ /* 0x000fe40003f06070 */
[----:B------:R-:W-:Y:S01]  /*4840*/  VIMNMX R13, PT, PT, R14, 0x46a00000, PT ;  /* 0x46a000000e0d7848 */ /* 0x000fe20003fe0100 */
[----:B------:R-:W-:Y:S01]  /*4850*/  IMAD.MOV.U32 R14, RZ, RZ, RZ ;  /* 0x000000ffff0e7224 */ /* 0x000fe200078e00ff */
[----:B------:R-:W-:-:S05]  /*4860*/  SEL R30, R30, 0x63400000, !P0 ;  /* 0x634000001e1e7807 */ /* 0x000fca0004000000 */
[----:B------:R-:W-:-:S04]  /*4870*/  IMAD.IADD R13, R13, 0x1, -R30 ;  /* 0x000000010d0d7824 */ /* 0x000fc800078e0a1e */
[----:B------:R-:W-:-:S06]  /*4880*/  VIADD R15, R13, 0x7fe00000 ;  /* 0x7fe000000d0f7836 */ /* 0x000fcc0000000000 */
[----:B------:R-:W-:-:S10]  /*4890*/  DMUL R24, R28, R14 ;  /* 0x0000000e1c187228 */ /* 0x000fd40000000000 */
[----:B------:R-:W-:-:S13]  /*48a0*/  FSETP.GTU.AND P0, PT, |R25|, 1.469367938527859385e-39, PT ;  /* 0x001000001900780b */ /* 0x000fda0003f0c200 */
[----:B------:R-:W-:Y:S05]  /*48b0*/  @P0 BRA `(.L_x_101) ;  /* 0x0000000000940947 */ /* 0x000fea0003800000 */
[----:B------:R-:W-:Y:S01]  /*48c0*/  DFMA R20, R28, -R20, R22 ;  /* 0x800000141c14722b */ /* 0x000fe20000000016 */
[----:B------:R-:W-:-:S09]  /*48d0*/  IMAD.MOV.U32 R18, RZ, RZ, RZ ;  /* 0x000000ffff127224 */ /* 0x000fd200078e00ff */
[C---:B------:R-:W-:Y:S02]  /*48e0*/  FSETP.NEU.AND P0, PT, R21.reuse, RZ, PT ;  /* 0x000000ff1500720b */ /* 0x040fe40003f0d000 */
[----:B------:R-:W-:-:S04]  /*48f0*/  LOP3.LUT R23, R21, 0x80000000, R19, 0x48, !PT ;  /* 0x8000000015177812 */ /* 0x000fc800078e4813 */
[----:B------:R-:W-:-:S07]  /*4900*/  LOP3.LUT R19, R23, R15, RZ, 0xfc, !PT ;  /* 0x0000000f17137212 */ /* 0x000fce00078efcff */
[----:B------:R-:W-:Y:S05]  /*4910*/  @!P0 BRA `(.L_x_101) ;  /* 0x00000000007c8947 */ /* 0x000fea0003800000 */
[----:B------:R-:W-:Y:S01]  /*4920*/  IMAD.MOV R15, RZ, RZ, -R13 ;  /* 0x000000ffff0f7224 */ /* 0x000fe200078e0a0d */
[----:B------:R-:W-:Y:S01]  /*4930*/  DMUL.RP R18, R28, R18 ;  /* 0x000000121c127228 */ /* 0x000fe20000008000 */
[----:B------:R-:W-:Y:S01]  /*4940*/  IMAD.MOV.U32 R14, RZ, RZ, RZ ;  /* 0x000000ffff0e7224 */ /* 0x000fe200078e00ff */
[----:B------:R-:W-:-:S05]  /*4950*/  IADD3 R13, PT, PT, -R13, -0x43300000, RZ ;  /* 0xbcd000000d0d7810 */ /* 0x000fca0007ffe1ff */
[----:B------:R-:W-:-:S03]  /*4960*/  DFMA R14, R24, -R14, R28 ;  /* 0x8000000e180e722b */ /* 0x000fc6000000001c */
[----:B------:R-:W-:-:S07]  /*4970*/  LOP3.LUT R23, R19, R23, RZ, 0x3c, !PT ;  /* 0x0000001713177212 */ /* 0x000fce00078e3cff */
[----:B------:R-:W-:-:S04]  /*4980*/  FSETP.NEU.AND P0, PT, |R15|, R13, PT ;  /* 0x0000000d0f00720b */ /* 0x000fc80003f0d200 */
[----:B------:R-:W-:Y:S02]  /*4990*/  FSEL R24, R18, R24, !P0 ;  /* 0x0000001812187208 */ /* 0x000fe40004000000 */
[----:B------:R-:W-:Y:S01]  /*49a0*/  FSEL R25, R23, R25, !P0 ;  /* 0x0000001917197208 */ /* 0x000fe20004000000 */
[----:B------:R-:W-:Y:S06]  /*49b0*/  BRA `(.L_x_101) ;  /* 0x0000000000547947 */ /* 0x000fec0003800000 */
.L_x_100:
[----:B------:R-:W-:-:S14]  /*49c0*/  DSETP.NAN.AND P0, PT, R14, R14, PT ;  /* 0x0000000e0e00722a */ /* 0x000fdc0003f08000 */
[----:B------:R-:W-:Y:S05]  /*49d0*/  @P0 BRA `(.L_x_102) ;  /* 0x0000000000440947 */ /* 0x000fea0003800000 */
[----:B------:R-:W-:-:S14]  /*49e0*/  DSETP.NAN.AND P0, PT, R18, R18, PT ;  /* 0x000000121200722a */ /* 0x000fdc0003f08000 */
[----:B------:R-:W-:Y:S05]  /*49f0*/  @P0 BRA `(.L_x_103) ;  /* 0x0000000000300947 */ /* 0x000fea0003800000 */
[----:B------:R-:W-:Y:S01]  /*4a00*/  ISETP.NE.AND P0, PT, R31, R32, PT ;  /* 0x000000201f00720c */ /* 0x000fe20003f05270 */
[----:B------:R-:W-:Y:S01]  /*4a10*/  IMAD.MOV.U32 R24, RZ, RZ, 0x0 ;  /* 0x00000000ff187424 */ /* 0x000fe200078e00ff */
[----:B------:R-:W-:-:S11]  /*4a20*/  MOV R25, 0xfff80000 ;  /* 0xfff8000000197802 */ /* 0x000fd60000000f00 */
[----:B------:R-:W-:Y:S05]  /*4a30*/  @!P0 BRA `(.L_x_101) ;  /* 0x0000000000348947 */ /* 0x000fea0003800000 */
[----:B------:R-:W-:Y:S02]  /*4a40*/  ISETP.NE.AND P0, PT, R31, 0x7ff00000, PT ;  /* 0x7ff000001f00780c */ /* 0x000fe40003f05270 */
[----:B------:R-:W-:Y:S02]  /*4a50*/  LOP3.LUT R25, R15, 0x80000000, R19, 0x48, !PT ;  /* 0x800000000f197812 */ /* 0x000fe400078e4813 */
[----:B------:R-:W-:-:S13]  /*4a60*/  ISETP.EQ.OR P0, PT, R32, RZ, !P0 ;  /* 0x000000ff2000720c */ /* 0x000fda0004702670 */
[----:B------:R-:W-:Y:S01]  /*4a70*/  @P0 LOP3.LUT R13, R25, 0x7ff00000, RZ, 0xfc, !PT ;  /* 0x7ff00000190d0812 */ /* 0x000fe200078efcff */
[----:B------:R-:W-:Y:S02]  /*4a80*/  @!P0 IMAD.MOV.U32 R24, RZ, RZ, RZ ;  /* 0x000000ffff188224 */ /* 0x000fe400078e00ff */
[----:B------:R-:W-:Y:S02]  /*4a90*/  @P0 IMAD.MOV.U32 R24, RZ, RZ, RZ ;  /* 0x000000ffff180224 */ /* 0x000fe400078e00ff */
[----:B------:R-:W-:Y:S01]  /*4aa0*/  @P0 IMAD.MOV.U32 R25, RZ, RZ, R13 ;  /* 0x000000ffff190224 */ /* 0x000fe200078e000d */
[----:B------:R-:W-:Y:S06]  /*4ab0*/  BRA `(.L_x_101) ;  /* 0x0000000000147947 */ /* 0x000fec0003800000 */
.L_x_103:
[----:B------:R-:W-:Y:S01]  /*4ac0*/  LOP3.LUT R25, R19, 0x80000, RZ, 0xfc, !PT ;  /* 0x0008000013197812 */ /* 0x000fe200078efcff */
[----:B------:R-:W-:Y:S01]  /*4ad0*/  IMAD.MOV.U32 R24, RZ, RZ, R18 ;  /* 0x000000ffff187224 */ /* 0x000fe200078e0012 */
[----:B------:R-:W-:Y:S06]  /*4ae0*/  BRA `(.L_x_101) ;  /* 0x0000000000087947 */ /* 0x000fec0003800000 */
.L_x_102:
[----:B------:R-:W-:Y:S01]  /*4af0*/  LOP3.LUT R25, R15, 0x80000, RZ, 0xfc, !PT ;  /* 0x000800000f197812 */ /* 0x000fe200078efcff */
[----:B------:R-:W-:-:S07]  /*4b00*/  IMAD.MOV.U32 R24, RZ, RZ, R14 ;  /* 0x000000ffff187224 */ /* 0x000fce00078e000e */
.L_x_101:
[----:B------:R-:W-:Y:S05]  /*4b10*/  BSYNC.RECONVERGENT B0 ;  /* 0x0000000000007941 */ /* 0x000fea0003800200 */
.L_x_99:
[----:B------:R-:W-:-:S04]  /*4b20*/  IMAD.MOV.U32 R13, RZ, RZ, 0x0 ;  /* 0x00000000ff0d7424 */ /* 0x000fc800078e00ff */
[----:B------:R-:W-:Y:S05]  /*4b30*/  RET.REL.NODEC R12 `(_Z16PDH_CUDA_kernel5P8atomdescP10hist_entryxdi) ;  /* 0xffffffb40c307950 */ /* 0x000fea0003c3ffff */
        .weak           $__internal_1_$__cuda_sm20_dsqrt_rn_f64_mediumpath_v1
        .type           $__internal_1_$__cuda_sm20_dsqrt_rn_f64_mediumpath_v1,@function
        .size           $__internal_1_$__cuda_sm20_dsqrt_rn_f64_mediumpath_v1,(.L_x_360 - $__internal_1_$__cuda_sm20_dsqrt_rn_f64_mediumpath_v1)
$__internal_1_$__cuda_sm20_dsqrt_rn_f64_mediumpath_v1:
[----:B------:R-:W-:Y:S01]  /*4b40*/  ISETP.GE.U32.AND P0, PT, R20, -0x3400000, PT ;  /* 0xfcc000001400780c */ /* 0x000fe20003f06070 */
[----:B------:R-:W-:Y:S01]  /*4b50*/  BSSY.RECONVERGENT B0, `(.L_x_104) ;  /* 0x0000024000007945 */ /* 0x000fe20003800200 */
[----:B------:R-:W-:-:S11]  /*4b60*/  IMAD.MOV.U32 R20, RZ, RZ, R24 ;  /* 0x000000ffff147224 */ /* 0x000fd600078e0018 */
[----:B------:R-:W-:Y:S05]  /*4b70*/  @!P0 BRA `(.L_x_105) ;  /* 0x0000000000208947 */ /* 0x000fea0003800000 */
[----:B------:R-:W-:-:S10]  /*4b80*/  DFMA.RM R14, R18, R14, R12 ;  /* 0x0000000e120e722b */ /* 0x000fd4000000400c */
[----:B------:R-:W-:-:S05]  /*4b90*/  IADD3 R12, P0, PT, R14, 0x1, RZ ;  /* 0x000000010e0c7810 */ /* 0x000fca0007f1e0ff */
[----:B------:R-:W-:-:S06]  /*4ba0*/  IMAD.X R13, RZ, RZ, R15, P0 ;  /* 0x000000ffff0d7224 */ /* 0x000fcc00000e060f */
[----:B------:R-:W-:-:S08]  /*4bb0*/  DFMA.RP R20, -R14, R12, R20 ;  /* 0x0000000c0e14722b */ /* 0x000fd00000008114 */
[----:B------:R-:W-:-:S06]  /*4bc0*/  DSETP.GT.AND P0, PT, R20, RZ, PT ;  /* 0x000000ff1400722a */ /* 0x000fcc0003f04000 */
[----:B------:R-:W-:Y:S02]  /*4bd0*/  FSEL R12, R12, R14, P0 ;  /* 0x0000000e0c0c7208 */ /* 0x000fe40000000000 */
[----:B------:R-:W-:Y:S01]  /*4be0*/  FSEL R13, R13, R15, P0 ;  /* 0x0000000f0d0d7208 */ /* 0x000fe20000000000 */
[----:B------:R-:W-:Y:S06]  /*4bf0*/  BRA `(.L_x_106) ;  /* 0x0000000000647947 */ /* 0x000fec0003800000 */
.L_x_105:
[----:B------:R-:W-:-:S14]  /*4c00*/  DSETP.NE.AND P0, PT, R20, RZ, PT ;  /* 0x000000ff1400722a */ /* 0x000fdc0003f05000 */
[----:B------:R-:W-:Y:S05]  /*4c10*/  @!P0 BRA `(.L_x_107) ;  /* 0x0000000000588947 */ /* 0x000fea0003800000 */
[----:B------:R-:W-:-:S13]  /*4c20*/  ISETP.GE.AND P0, PT, R21, RZ, PT ;  /* 0x000000ff1500720c */ /* 0x000fda0003f06270 */
[----:B------:R-:W-:Y:S01]  /*4c30*/  @!P0 MOV R12, 0x0 ;  /* 0x00000000000c8802 */ /* 0x000fe20000000f00 */
[----:B------:R-:W-:Y:S01]  /*4c40*/  @!P0 IMAD.MOV.U32 R13, RZ, RZ, -0x80000 ;  /* 0xfff80000ff0d8424 */ /* 0x000fe200078e00ff */
[----:B------:R-:W-:Y:S06]  /*4c50*/  @!P0 BRA `(.L_x_106) ;  /* 0x00000000004c8947 */ /* 0x000fec0003800000 */
[----:B------:R-:W-:-:S13]  /*4c60*/  ISETP.GT.AND P0, PT, R21, 0x7fefffff, PT ;  /* 0x7fefffff1500780c */ /* 0x000fda0003f04270 */
[----:B------:R-:W-:Y:S05]  /*4c70*/  @P0 BRA `(.L_x_107) ;  /* 0x0000000000400947 */ /* 0x000fea0003800000 */
[----:B------:R-:W-:Y:S01]  /*4c80*/  DMUL R20, R20, 8.11296384146066816958e+31 ;  /* 0x4690000014147828 */ /* 0x000fe20000000000 */
[----:B------:R-:W-:Y:S02]  /*4c90*/  IMAD.MOV.U32 R18, RZ, RZ, RZ ;  /* 0x000000ffff127224 */ /* 0x000fe400078e00ff */
[----:B------:R-:W-:Y:S02]  /*4ca0*/  IMAD.MOV.U32 R12, RZ, RZ, 0x0 ;  /* 0x00000000ff0c7424 */ /* 0x000fe400078e00ff */
[----:B------:R-:W-:Y:S01]  /*4cb0*/  IMAD.MOV.U32 R13, RZ, RZ, 0x3fd80000 ;  /* 0x3fd80000ff0d7424 */ /* 0x000fe200078e00ff */
[----:B------:R-:W0:Y:S02]  /*4cc0*/  MUFU.RSQ64H R19, R21 ;  /* 0x0000001500137308 */ /* 0x000e240000001c00 */
[----:B0-----:R-:W-:-:S08]  /*4cd0*/  DMUL R14, R18, R18 ;  /* 0x00000012120e7228 */ /* 0x001fd00000000000 */
[----:B------:R-:W-:-:S08]  /*4ce0*/  DFMA R14, R20, -R14, 1 ;  /* 0x3ff00000140e742b */ /* 0x000fd0000000080e */
[----:B------:R-:W-:Y:S02]  /*4cf0*/  DFMA R12, R14, R12, 0.5 ;  /* 0x3fe000000e0c742b */ /* 0x000fe4000000000c */
[----:B------:R-:W-:-:S08]  /*4d00*/  DMUL R14, R18, R14 ;  /* 0x0000000e120e7228 */ /* 0x000fd00000000000 */
[----:B------:R-:W-:-:S08]  /*4d10*/  DFMA R14, R12, R14, R18 ;  /* 0x0000000e0c0e722b */ /* 0x000fd00000000012 */
[----:B------:R-:W-:Y:S02]  /*4d20*/  DMUL R12, R20, R14 ;  /* 0x0000000e140c7228 */ /* 0x000fe40000000000 */
[----:B------:R-:W-:-:S06]  /*4d30*/  VIADD R15, R15, 0xfff00000 ;  /* 0xfff000000f0f7836 */ /* 0x000fcc0000000000 */
[----:B------:R-:W-:-:S08]  /*4d40*/  DFMA R18, R12, -R12, R20 ;  /* 0x8000000c0c12722b */ /* 0x000fd00000000014 */
[----:B------:R-:W-:-:S10]  /*4d50*/  DFMA R12, R14, R18, R12 ;  /* 0x000000120e0c722b */ /* 0x000fd4000000000c */
[----:B------:R-:W-:Y:S01]  /*4d60*/  VIADD R13, R13, 0xfcb00000 ;  /* 0xfcb000000d0d7836 */ /* 0x000fe20000000000 */
[----:B------:R-:W-:Y:S06]  /*4d70*/  BRA `(.L_x_106) ;  /* 0x0000000000047947 */ /* 0x000fec0003800000 */
.L_x_107:
[----:B------:R-:W-:-:S11]  /*4d80*/  DADD R12, R20, R20 ;  /* 0x00000000140c7229 */ /* 0x000fd60000000014 */
.L_x_106:
[----:B------:R-:W-:Y:S05]  /*4d90*/  BSYNC.RECONVERGENT B0 ;  /* 0x0000000000007941 */ /* 0x000fea0003800200 */
.L_x_104:
[----:B------:R-:W-:-:S04]  /*4da0*/  IMAD.MOV.U32 R23, RZ, RZ, 0x0 ;  /* 0x00000000ff177424 */ /* 0x000fc800078e00ff */
[----:B------:R-:W-:Y:S05]  /*4db0*/  RET.REL.NODEC R22 `(_Z16PDH_CUDA_kernel5P8atomdescP10hist_entryxdi) ;  /* 0xffffffb016907950 */ /* 0x000fea0003c3ffff */
.L_x_108:
[----:B------:R-:W-:-:S00]  /*4dc0*/  BRA `(.L_x_108) ;  /* 0xfffffffc00fc7947 */ /* 0x000fc0000383ffff */
[----:B------:R-:W-:-:S00]  /*4dd0*/  NOP ;  /* 0x0000000000007918 */ /* 0x000fc00000000000 */
        /* <DEDUP_REMOVED lines=10> */
.L_x_360:


//--------------------- .text._Z16PDH_CUDA_kernel4P8atomdescP10hist_entryxdi --------------------------
	.section	.text._Z16PDH_CUDA_kernel4P8atomdescP10hist_entryxdi,"ax",@progbits
	.align	128
        .global         _Z16PDH_CUDA_kernel4P8atomdescP10hist_entryxdi
        .type           _Z16PDH_CUDA_kernel4P8atomdescP10hist_entryxdi,@function
        .size           _Z16PDH_CUDA_kernel4P8atomdescP10hist_entryxdi,(.L_x_362 - _Z16PDH_CUDA_kernel4P8atomdescP10hist_entryxdi)
        .other          _Z16PDH_CUDA_kernel4P8atomdescP10hist_entryxdi,@"STO_CUDA_ENTRY STV_DEFAULT"
_Z16PDH_CUDA_kernel4P8atomdescP10hist_entryxdi:
.text._Z16PDH_CUDA_kernel4P8atomdescP10hist_entryxdi:
        /* <DEDUP_REMOVED lines=24> */
.L_x_110:
[----:B-1----:R-:W-:Y:S01]  /*0180*/  VIADD R6, R0, UR4 ;  /* 0x0000000400067c36 */ /* 0x002fe20008000000 */
[----:B------:R-:W-:-:S04]  /*0190*/  UIADD3 UR4, UPT, UPT, UR12, UR4, URZ ;  /* 0x000000040c047290 */ /* 0x000fc8000fffe0ff */
[----:B0-----:R-:W-:Y:S01]  /*01a0*/  ISETP.GE.U32.AND P1, PT, R6, UR7, PT ;  /* 0x0000000706007c0c */ /* 0x001fe2000bf26070 */
[----:B------:R-:W-:-:S12]  /*01b0*/  UISETP.GE.AND UP0, UPT, UR4, UR7, UPT ;  /* 0x000000070400728c */ /* 0x000fd8000bf06270 */
[----:B------:R-:W-:-:S05]  /*01c0*/  @!P1 LEA R6, R6, UR14, 0x3 ;  /* 0x0000000e06069c11 */ /* 0x000fca000f8e18ff */
[----:B------:R1:W-:Y:S01]  /*01d0*/  @!P1 STS.64 [R6], RZ ;  /* 0x000000ff06009388 */ /* 0x0003e20000000a00 */
[----:B------:R-:W-:Y:S05]  /*01e0*/  BRA.U !UP0, `(.L_x_110) ;  /* 0xfffffffd08e47547 */ /* 0x000fea000b83ffff */
.L_x_109:
        /* <DEDUP_REMOVED lines=8> */
[----:B------:R-:W-:-:S03]  /*0270*/  UIADD3 UR4, UPT, UPT, UR6, 0x1, URZ ;  /* 0x0000000106047890 */ /* 0x000fc6000fffe0ff */
[----:B------:R-:W-:Y:S01]  /*0280*/  IMAD R4, R0, 0x18, R15 ;  /* 0x0000001800047824 */ /* 0x000fe200078e020f */
[----:B------:R-:W3:Y:S01]  /*0290*/  LDCU UR15, c[0x0][0x398] ;  /* 0x00007300ff0f77ac */ /* 0x000ee20008000800 */
[----:B-1----:R-:W-:-:S09]  /*02a0*/  UISETP.GE.U32.AND UP0, UPT, UR4, UR16, UPT ;  /* 0x000000100400728c */ /* 0x002fd2000bf06070 */
[----:B0--3--:R-:W-:Y:S05]  /*02b0*/  BRA.U UP0, `(.L_x_111) ;  /* 0x0000001d00fc7547 */ /* 0x009fea000b800000 */
[----:B------:R-:W-:-:S05]  /*02c0*/  UMOV UR5, UR4 ;  /* 0x0000000400057c82 */ /* 0x000fca0008000000 */
.L_x_157:
[----:B0-----:R-:W0:Y:S01]  /*02d0*/  LDCU.64 UR8, c[0x0][0x390] ;  /* 0x00007200ff0877ac */ /* 0x001e220008000a00 */
[----:B------:R-:W-:-:S06]  /*02e0*/  UIMAD UR7, UR12, UR5, URZ ;  /* 0x000000050c0772a4 */ /* 0x000fcc000f8e02ff */
[----:B------:R-:W-:-:S05]  /*02f0*/  VIADD R15, R0, UR7 ;  /* 0x00000007000f7c36 */ /* 0x000fca0008000000 */
[----:B0-----:R-:W-:-:S04]  /*0300*/  ISETP.GE.U32.AND P0, PT, R15, UR8, PT ;  /* 0x000000080f007c0c */ /* 0x001fc8000bf06070 */
[----:B------:R-:W-:-:S13]  /*0310*/  ISETP.GE.AND.EX P0, PT, RZ, UR9, PT, P0 ;  /* 0x00000009ff007c0c */ /* 0x000fda000bf06300 */
[----:B------:R-:W0:Y:S02]  /*0320*/  @!P0 LDC.64 R12, c[0x0][0x380] ;  /* 0x0000e000ff0c8b82 */ /* 0x000e240000000a00 */
[----:B0-----:R-:W-:-:S04]  /*0330*/  @!P0 IMAD.WIDE.U32 R12, R15, 0x18, R12 ;  /* 0x000000180f0c8825 */ /* 0x001fc800078e000c */
[----:B------:R-:W-:-:S05]  /*0340*/  @!P0 IMAD.MOV.U32 R15, RZ, RZ, RZ ;  /* 0x000000ffff0f8224 */ /* 0x000fca00078e00ff */
[----:B------:R-:W-:-:S05]  /*0350*/  @!P0 IADD3 R13, PT, PT, R13, R15, RZ ;  /* 0x0000000f0d0d8210 */ /* 0x000fca0007ffe0ff */
[----:B------:R-:W3:Y:S04]  /*0360*/  @!P0 LDG.E.64 R14, desc[UR10][R12.64] ;  /* 0x0000000a0c0e8981 */ /* 0x000ee8000c1e1b00 */
[----:B------:R-:W4:Y:S04]  /*0370*/  @!P0 LDG.E.64 R16, desc[UR10][R12.64+0x8] ;  /* 0x0000080a0c108981 */ /* 0x000f28000c1e1b00 */
[----:B------:R-:W2:Y:S01]  /*0380*/  @!P0 LDG.E.64 R18, desc[UR10][R12.64+0x10] ;  /* 0x0000100a0c128981 */ /* 0x000ea2000c1e1b00 */
[----:B------:R-:W-:Y:S02]  /*0390*/  UISETP.GE.U32.AND UP0, UPT, UR12, 0x4, UPT ;  /* 0x000000040c00788c */ /* 0x000fe4000bf06070 */
[----:B------:R-:W-:Y:S01]  /*03a0*/  UIADD3 UR5, UPT, UPT, UR5, 0x1, URZ ;  /* 0x0000000105057890 */ /* 0x000fe2000fffe0ff */
[----:B------:R-:W-:-:S03]  /*03b0*/  UMOV UR4, URZ ;  /* 0x000000ff00047c82 */ /* 0x000fc60008000000 */
[----:B------:R-:W-:Y:S01]  /*03c0*/  UISETP.NE.AND UP1, UPT, UR5, UR16, UPT ;  /* 0x000000100500728c */ /* 0x000fe2000bf25270 */
[----:B---3--:R0:W-:Y:S04]  /*03d0*/  @!P0 STS.64 [R4], R14 ;  /* 0x0000000e04008388 */ /* 0x0081e80000000a00 */
[----:B----4-:R0:W-:Y:S04]  /*03e0*/  @!P0 STS.64 [R4+0x8], R16 ;  /* 0x0000081004008388 */ /* 0x0101e80000000a00 */
[----:B--2---:R0:W-:Y:S01]  /*03f0*/  @!P0 STS.64 [R4+0x10], R18 ;  /* 0x0000101204008388 */ /* 0x0041e20000000a00 */
[----:B------:R-:W-:Y:S06]  /*0400*/  BAR.SYNC.DEFER_BLOCKING 0x0 ;  /* 0x0000000000007b1d */ /* 0x000fec0000010000 */
[----:B------:R-:W-:Y:S05]  /*0410*/  BRA.U !UP0, `(.L_x_112) ;  /* 0x0000001108487547 */ /* 0x000fea000b800000 */
[----:B------:R-:W-:-:S05]  /*0420*/  UMOV UR4, URZ ;  /* 0x000000ff00047c82 */ /* 0x000fca0008000000 */
.L_x_137:
[----:B------:R-:W1:Y:S01]  /*0430*/  LDCU.64 UR18, c[0x0][0x390] ;  /* 0x00007200ff1277ac */ /* 0x000e620008000a00 */
[----:B------:R-:W2:Y:S01]  /*0440*/  S2UR UR9, SR_CgaCtaId ;  /* 0x00000000000979c3 */ /* 0x000ea20000008800 */
[----:B------:R-:W-:Y:S01]  /*0450*/  UIADD3 UR6, UPT, UPT, UR7, UR4, URZ ;  /* 0x0000000407067290 */ /* 0x000fe2000fffe0ff */
[----:B------:R-:W-:-:S03]  /*0460*/  UMOV UR8, 0x400 ;  /* 0x0000040000087882 */ /* 0x000fc60000000000 */
[----:B-1----:R-:W-:-:S04]  /*0470*/  UISETP.GE.U32.AND UP0, UPT, UR6, UR18, UPT ;  /* 0x000000120600728c */ /* 0x002fc8000bf06070 */
[----:B------:R-:W-:Y:S02]  /*0480*/  UISETP.GE.AND.EX UP0, UPT, URZ, UR19, UPT, UP0 ;  /* 0x00000013ff00728c */ /* 0x000fe4000bf06300 */
[----:B--2---:R-:W-:-:S04]  /*0490*/  ULEA UR8, UR9, UR8, 0x18 ;  /* 0x0000000809087291 */ /* 0x004fc8000f8ec0ff */
[----:B------:R-:W-:-:S03]  /*04a0*/  UIMAD UR8, UR4, 0x18, UR8 ;  /* 0x00000018040878a4 */ /* 0x000fc6000f8e0208 */
[----:B------:R-:W-:Y:S09]  /*04b0*/  BRA.U UP0, `(.L_x_113) ;  /* 0x0000000100f47547 */ /* 0x000ff2000b800000 */
[----:B0-----:R-:W0:Y:S01]  /*04c0*/  LDS.128 R12, [UR8] ;  /* 0x00000008ff0c7984 */ /* 0x001e220008000c00 */
        /* <DEDUP_REMOVED lines=27> */
[----:B------:R-:W-:Y:S05]  /*0680*/  CALL.REL.NOINC `($__internal_3_$__cuda_sm20_dsqrt_rn_f64_mediumpath_v1) ;  /* 0x0000004400087944 */ /* 0x000fea0003c00000 */
[----:B------:R-:W-:Y:S01]  /*0690*/  MOV R24, R12 ;  /* 0x0000000c00187202 */ /* 0x000fe20000000f00 */
[----:B------:R-:W-:-:S07]  /*06a0*/  IMAD.MOV.U32 R25, RZ, RZ, R13 ;  /* 0x000000ffff197224 */ /* 0x000fce00078e000d */
.L_x_115:
[----:B------:R-:W-:Y:S05]  /*06b0*/  BSYNC.RECONVERGENT B1 ;  /* 0x0000000000017941 */ /* 0x000fea0003800200 */
.L_x_114:
        /* <DEDUP_REMOVED lines=18> */
[----:B------:R-:W-:Y:S05]  /*07e0*/  CALL.REL.NOINC `($__internal_2_$__cuda_sm20_div_rn_f64_full) ;  /* 0x0000003c00307944 */ /* 0x000fea0003c00000 */
.L_x_117:
[----:B------:R-:W-:Y:S05]  /*07f0*/  BSYNC.RECONVERGENT B1 ;  /* 0x0000000000017941 */ /* 0x000fea0003800200 */
.L_x_116:
[----:B------:R-:W0:Y:S01]  /*0800*/  F2I.F64.TRUNC R12, R12 ;  /* 0x0000000c000c7311 */ /* 0x000e22000030d100 */
[----:B------:R-:W-:Y:S01]  /*0810*/  BSSY.RECONVERGENT B0, `(.L_x_113) ;  /* 0x0000007000007945 */ /* 0x000fe20003800200 */
[----:B0-----:R-:W-:-:S07]  /*0820*/  LEA R17, R12, UR14, 0x3 ;  /* 0x0000000e0c117c11 */ /* 0x001fce000f8e18ff */
.L_x_118:
[----:B------:R-:W0:Y:S02]  /*0830*/  LDS.64 R12, [R17] ;  /* 0x00000000110c7984 */ /* 0x000e240000000a00 */
[----:B0-----:R-:W-:-:S05]  /*0840*/  IADD3 R14, P0, PT, R12, 0x1, RZ ;  /* 0x000000010c0e7810 */ /* 0x001fca0007f1e0ff */
[----:B------:R-:W-:-:S07]  /*0850*/  IMAD.X R15, RZ, RZ, R13, P0 ;  /* 0x000000ffff0f7224 */ /* 0x000fce00000e060d */
[----:B------:R-:W0:Y:S02]  /*0860*/  ATOMS.CAST.SPIN.64 P0, [R17], R12, R14 ;  /* 0x0000000c1100758d */ /* 0x000e24000180040e */
[----:B0-----:R-:W-:Y:S05]  /*0870*/  @!P0 BRA `(.L_x_118) ;  /* 0xfffffffc00ec8947 */ /* 0x001fea000383ffff */
[----:B------:R-:W-:Y:S05]  /*0880*/  BSYNC.RECONVERGENT B0 ;  /* 0x0000000000007941 */ /* 0x000fea0003800200 */
.L_x_113:
[----:B------:R-:W1:Y:S01]  /*0890*/  LDCU.64 UR18, c[0x0][0x390] ;  /* 0x00007200ff1277ac */ /* 0x000e620008000a00 */
[----:B------:R-:W-:-:S04]  /*08a0*/  UIADD3 UR9, UPT, UPT, UR6, 0x1, URZ ;  /* 0x0000000106097890 */ /* 0x000fc8000fffe0ff */
[----:B-1----:R-:W-:-:S04]  /*08b0*/  UISETP.GE.U32.AND UP0, UPT, UR9, UR18, UPT ;  /* 0x000000120900728c */ /* 0x002fc8000bf06070 */
[----:B------:R-:W-:-:S09]  /*08c0*/  UISETP.GE.AND.EX UP0, UPT, URZ, UR19, UPT, UP0 ;  /* 0x00000013ff00728c */ /* 0x000fd2000bf06300 */
[----:B------:R-:W-:Y:S05]  /*08d0*/  BRA.U UP0, `(.L_x_119) ;  /* 0x0000000100f47547 */ /* 0x000fea000b800000 */
[----:B0-----:R-:W0:Y:S01]  /*08e0*/  LDS.128 R12, [UR8+0x20] ;  /* 0x00002008ff0c7984 */ /* 0x001e220008000c00 */
        /* <DEDUP_REMOVED lines=27> */
[----:B------:R-:W-:Y:S05]  /*0aa0*/  CALL.REL.NOINC `($__internal_3_$__cuda_sm20_dsqrt_rn_f64_mediumpath_v1) ;  /* 0x0000004000007944 */ /* 0x000fea0003c00000 */
[----:B------:R-:W-:Y:S02]  /*0ab0*/  IMAD.MOV.U32 R24, RZ, RZ, R12 ;  /* 0x000000ffff187224 */ /* 0x000fe400078e000c */
[----:B------:R-:W-:-:S07]  /*0ac0*/  IMAD.MOV.U32 R25, RZ, RZ, R13 ;  /* 0x000000ffff197224 */ /* 0x000fce00078e000d */
.L_x_121:
[----:B------:R-:W-:Y:S05]  /*0ad0*/  BSYNC.RECONVERGENT B1 ;  /* 0x0000000000017941 */ /* 0x000fea0003800200 */
.L_x_120:
        /* <DEDUP_REMOVED lines=19> */
.L_x_123:
[----:B------:R-:W-:Y:S05]  /*0c10*/  BSYNC.RECONVERGENT B1 ;  /* 0x0000000000017941 */ /* 0x000fea0003800200 */
.L_x_122:
[----:B------:R-:W0:Y:S01]  /*0c20*/  F2I.F64.TRUNC R12, R12 ;  /* 0x0000000c000c7311 */ /* 0x000e22000030d100 */
[----:B------:R-:W-:Y:S01]  /*0c30*/  BSSY.RECONVERGENT B0, `(.L_x_119) ;  /* 0x0000007000007945 */ /* 0x000fe20003800200 */
[----:B0-----:R-:W-:-:S07]  /*0c40*/  LEA R17, R12, UR14, 0x3 ;  /* 0x0000000e0c117c11 */ /* 0x001fce000f8e18ff */
.L_x_124:
[----:B------:R-:W0:Y:S02]  /*0c50*/  LDS.64 R12, [R17] ;  /* 0x00000000110c7984 */ /* 0x000e240000000a00 */
[----:B0-----:R-:W-:-:S05]  /*0c60*/  IADD3 R14, P0, PT, R12, 0x1, RZ ;  /* 0x000000010c0e7810 */ /* 0x001fca0007f1e0ff */
[----:B------:R-:W-:-:S07]  /*0c70*/  IMAD.X R15, RZ, RZ, R13, P0 ;  /* 0x000000ffff0f7224 */ /* 0x000fce00000e060d */
[----:B------:R-:W0:Y:S02]  /*0c80*/  ATOMS.CAST.SPIN.64 P0, [R17], R12, R14 ;  /* 0x0000000c1100758d */ /* 0x000e24000180040e */
[----:B0-----:R-:W-:Y:S05]  /*0c90*/  @!P0 BRA `(.L_x_124) ;  /* 0xfffffffc00ec8947 */ /* 0x001fea000383ffff */
[----:B------:R-:W-:Y:S05]  /*0ca0*/  BSYNC.RECONVERGENT B0 ;  /* 0x0000000000007941 */ /* 0x000fea0003800200 */
.L_x_119:
        /* <DEDUP_REMOVED lines=36> */
.L_x_127:
[----:B------:R-:W-:Y:S05]  /*0ef0*/  BSYNC.RECONVERGENT B1 ;  /* 0x0000000000017941 */ /* 0x000fea0003800200 */
.L_x_126:
[----:B------:R-:W0:Y:S01]  /*0f00*/  LDCU UR9, c[0x0][0x39c] ;  /* 0x00007380ff0977ac */ /* 0x000e220008000800 */
[----:B------:R-:W1:Y:S01]  /*0f10*/  LDC.64 R14, c[0x0][0x398] ;  /* 0x0000e600ff0e7b82 */ /* 0x000e620000000a00 */
[----:B------:R-:W-:Y:S01]  /*0f20*/  MOV R12, 0x1 ;  /* 0x00000001000c7802 */ /* 0x000fe20000000f00 */
[----:B------:R-:W-:Y:S01]  /*0f30*/  BSSY.RECONVERGENT B1, `(.L_x_128) ;  /* 0x0000010000017945 */ /* 0x000fe20003800200 */
[----:B------:R-:W-:Y:S01]  /*0f40*/  FSETP.GEU.AND P1, PT, |R25|, 6.5827683646048100446e-37, PT ;  /* 0x036000001900780b */ /* 0x000fe20003f2e200 */
        /* <DEDUP_REMOVED lines=14> */
.L_x_129:
[----:B------:R-:W-:Y:S05]  /*1030*/  BSYNC.RECONVERGENT B1 ;  /* 0x0000000000017941 */ /* 0x000fea0003800200 */
.L_x_128:
[----:B------:R-:W0:Y:S01]  /*1040*/  F2I.F64.TRUNC R12, R12 ;  /* 0x0000000c000c7311 */ /* 0x000e22000030d100 */
[----:B------:R-:W-:Y:S01]  /*1050*/  BSSY.RECONVERGENT B0, `(.L_x_125) ;  /* 0x0000007000007945 */ /* 0x000fe20003800200 */
[----:B0-----:R-:W-:-:S07]  /*1060*/  LEA R17, R12, UR14, 0x3 ;  /* 0x0000000e0c117c11 */ /* 0x001fce000f8e18ff */
.L_x_130:
[----:B------:R-:W0:Y:S02]  /*1070*/  LDS.64 R12, [R17] ;  /* 0x00000000110c7984 */ /* 0x000e240000000a00 */
[----:B0-----:R-:W-:-:S05]  /*1080*/  IADD3 R14, P0, PT, R12, 0x1, RZ ;  /* 0x000000010c0e7810 */ /* 0x001fca0007f1e0ff */
[----:B------:R-:W-:-:S07]  /*1090*/  IMAD.X R15, RZ, RZ, R13, P0 ;  /* 0x000000ffff0f7224 */ /* 0x000fce00000e060d */
[----:B------:R-:W0:Y:S02]  /*10a0*/  ATOMS.CAST.SPIN.64 P0, [R17], R12, R14 ;  /* 0x0000000c1100758d */ /* 0x000e24000180040e */
[----:B0-----:R-:W-:Y:S05]  /*10b0*/  @!P0 BRA `(.L_x_130) ;  /* 0xfffffffc00ec8947 */ /* 0x001fea000383ffff */
[----:B------:R-:W-:Y:S05]  /*10c0*/  BSYNC.RECONVERGENT B0 ;  /* 0x0000000000007941 */ /* 0x000fea0003800200 */
.L_x_125:
        /* <DEDUP_REMOVED lines=31> */
[----:B------:R-:W-:Y:S02]  /*12c0*/  MOV R23, R27 ;  /* 0x0000001b00177202 */ /* 0x000fe40000000f00 */
[----:B------:R-:W-:-:S07]  /*12d0*/  MOV R24, 0x12f0 ;  /* 0x000012f000187802 */ /* 0x000fce0000000f00 */
[----:B------:R-:W-:Y:S05]  /*12e0*/  CALL.REL.NOINC `($__internal_3_$__cuda_sm20_dsqrt_rn_f64_mediumpath_v1) ;  /* 0x0000003400f07944 */ /* 0x000fea0003c00000 */
[----:B------:R-:W-:Y:S02]  /*12f0*/  IMAD.MOV.U32 R24, RZ, RZ, R12 ;  /* 0x000000ffff187224 */ /* 0x000fe400078e000c */
[----:B------:R-:W-:-:S07]  /*1300*/  IMAD.MOV.U32 R25, RZ, RZ, R13 ;  /* 0x000000ffff197224 */ /* 0x000fce00078e000d */
.L_x_133:
[----:B------:R-:W-:Y:S05]  /*1310*/  BSYNC.RECONVERGENT B1 ;  /* 0x0000000000017941 */ /* 0x000fea0003800200 */
.L_x_132:
        /* <DEDUP_REMOVED lines=19> */
.L_x_135:
[----:B------:R-:W-:Y:S05]  /*1450*/  BSYNC.RECONVERGENT B1 ;  /* 0x0000000000017941 */ /* 0x000fea0003800200 */
.L_x_134:
[----:B------:R-:W0:Y:S01]  /*1460*/  F2I.F64.TRUNC R12, R12 ;  /* 0x0000000c000c7311 */ /* 0x000e22000030d100 */
[----:B------:R-:W-:Y:S01]  /*1470*/  BSSY.RECONVERGENT B0, `(.L_x_131) ;  /* 0x0000007000007945 */ /* 0x000fe20003800200 */
[----:B0-----:R-:W-:-:S07]  /*1480*/  LEA R17, R12, UR14, 0x3 ;  /* 0x0000000e0c117c11 */ /* 0x001fce000f8e18ff */
.L_x_136:
[----:B------:R-:W0:Y:S02]  /*1490*/  LDS.64 R12, [R17] ;  /* 0x00000000110c7984 */ /* 0x000e240000000a00 */
[----:B0-----:R-:W-:-:S05]  /*14a0*/  IADD3 R14, P0, PT, R12, 0x1, RZ ;  /* 0x000000010c0e7810 */ /* 0x001fca0007f1e0ff */
[----:B------:R-:W-:-:S07]  /*14b0*/  IMAD.X R15, RZ, RZ, R13, P0 ;  /* 0x000000ffff0f7224 */ /* 0x000fce00000e060d */
[----:B------:R-:W0:Y:S02]  /*14c0*/  ATOMS.CAST.SPIN.64 P0, [R17], R12, R14 ;  /* 0x0000000c1100758d */ /* 0x000e24000180040e */
[----:B0-----:R-:W-:Y:S05]  /*14d0*/  @!P0 BRA `(.L_x_136) ;  /* 0xfffffffc00ec8947 */ /* 0x001fea000383ffff */
[----:B------:R-:W-:Y:S05]  /*14e0*/  BSYNC.RECONVERGENT B0 ;  /* 0x0000000000007941 */ /* 0x000fea0003800200 */
.L_x_131:
[----:B------:R-:W-:Y:S02]  /*14f0*/  UIADD3 UR4, UPT, UPT, UR4, 0x4, URZ ;  /* 0x0000000404047890 */ /* 0x000fe4000fffe0ff */
[----:B------:R-:W-:-:S04]  /*1500*/  ULOP3.LUT UR6, UR12, 0x7fc, URZ, 0xc0, !UPT ;  /* 0x000007fc0c067892 */ /* 0x000fc8000f8ec0ff */
[----:B------:R-:W-:-:S09]  /*1510*/  UISETP.NE.AND UP0, UPT, UR4, UR6, UPT ;  /* 0x000000060400728c */ /* 0x000fd2000bf05270 */
[----:B------:R-:W-:Y:S05]  /*1520*/  BRA.U UP0, `(.L_x_137) ;  /* 0xffffffed00c07547 */ /* 0x000fea000b83ffff */
[----:B------:R-:W-:-:S05]  /*1530*/  UMOV UR4, UR6 ;  /* 0x0000000600047c82 */ /* 0x000fca0008000000 */
.L_x_112:
[----:B------:R-:W-:-:S09]  /*1540*/  ULOP3.LUT UP0, UR6, UR12, 0x3, URZ, 0xc0, !UPT ;  /* 0x000000030c067892 */ /* 0x000fd2000f80c0ff */
[----:B------:R-:W-:Y:S05]  /*1550*/  BRA.U !UP0, `(.L_x_138) ;  /* 0x0000000d084c7547 */ /* 0x000fea000b800000 */
[----:B------:R-:W-:-:S09]  /*1560*/  UISETP.NE.AND UP0, UPT, UR6, 0x1, UPT ;  /* 0x000000010600788c */ /* 0x000fd2000bf05270 */
[----:B------:R-:W-:Y:S05]  /*1570*/  BRA.U !UP0, `(.L_x_139) ;  /* 0x0000000908247547 */ /* 0x000fea000b800000 */
        /* <DEDUP_REMOVED lines=40> */
.L_x_142:
[----:B------:R-:W-:Y:S05]  /*1800*/  BSYNC.RECONVERGENT B1 ;  /* 0x0000000000017941 */ /* 0x000fea0003800200 */
.L_x_141:
        /* <DEDUP_REMOVED lines=19> */
.L_x_144:
[----:B------:R-:W-:Y:S05]  /*1940*/  BSYNC.RECONVERGENT B1 ;  /* 0x0000000000017941 */ /* 0x000fea0003800200 */
.L_x_143:
[----:B------:R-:W0:Y:S01]  /*1950*/  F2I.F64.TRUNC R12, R12 ;  /* 0x0000000c000c7311 */ /* 0x000e22000030d100 */
[----:B------:R-:W-:Y:S01]  /*1960*/  BSSY.RECONVERGENT B0, `(.L_x_140) ;  /* 0x0000007000007945 */ /* 0x000fe20003800200 */
[----:B0-----:R-:W-:-:S07]  /*1970*/  LEA R17, R12, UR14, 0x3 ;  /* 0x0000000e0c117c11 */ /* 0x001fce000f8e18ff */
.L_x_145:
[----:B------:R-:W0:Y:S02]  /*1980*/  LDS.64 R12, [R17] ;  /* 0x00000000110c7984 */ /* 0x000e240000000a00 */
[----:B0-----:R-:W-:-:S04]  /*1990*/  IADD3 R14, P0, PT, R12, 0x1, RZ ;  /* 0x000000010c0e7810 */ /* 0x001fc80007f1e0ff */
[----:B------:R-:W-:-:S08]  /*19a0*/  IADD3.X R15, PT, PT, RZ, R13, RZ, P0, !PT ;  /* 0x0000000dff0f7210 */ /* 0x000fd000007fe4ff */
[----:B------:R-:W0:Y:S02]  /*19b0*/  ATOMS.CAST.SPIN.64 P0, [R17], R12, R14 ;  /* 0x0000000c1100758d */ /* 0x000e24000180040e */
[----:B0-----:R-:W-:Y:S05]  /*19c0*/  @!P0 BRA `(.L_x_145) ;  /* 0xfffffffc00ec8947 */ /* 0x001fea000383ffff */
[----:B------:R-:W-:Y:S05]  /*19d0*/  BSYNC.RECONVERGENT B0 ;  /* 0x0000000000007941 */ /* 0x000fea0003800200 */
.L_x_140:
        /* <DEDUP_REMOVED lines=36> */
.L_x_148:
[----:B------:R-:W-:Y:S05]  /*1c20*/  BSYNC.RECONVERGENT B1 ;  /* 0x0000000000017941 */ /* 0x000fea0003800200 */
.L_x_147:
        /* <DEDUP_REMOVED lines=19> */
.L_x_150:
[----:B------:R-:W-:Y:S05]  /*1d60*/  BSYNC.RECONVERGENT B1 ;  /* 0x0000000000017941 */ /* 0x000fea0003800200 */
.L_x_149:
[----:B------:R-:W0:Y:S01]  /*1d70*/  F2I.F64.TRUNC R12, R12 ;  /* 0x0000000c000c7311 */ /* 0x000e22000030d100 */
[----:B------:R-:W-:Y:S01]  /*1d80*/  BSSY.RECONVERGENT B0, `(.L_x_146) ;  /* 0x0000007000007945 */ /* 0x000fe20003800200 */
[----:B0-----:R-:W-:-:S07]  /*1d90*/  LEA R17, R12, UR14, 0x3 ;  /* 0x0000000e0c117c11 */ /* 0x001fce000f8e18ff */
.L_x_151:
[----:B------:R-:W0:Y:S02]  /*1da0*/  LDS.64 R12, [R17] ;  /* 0x00000000110c7984 */ /* 0x000e240000000a00 */
[----:B0-----:R-:W-:-:S05]  /*1db0*/  IADD3 R14, P0, PT, R12, 0x1, RZ ;  /* 0x000000010c0e7810 */ /* 0x001fca0007f1e0ff */
[----:B------:R-:W-:-:S07]  /*1dc0*/  IMAD.X R15, RZ, RZ, R13, P0 ;  /* 0x000000ffff0f7224 */ /* 0x000fce00000e060d */
[----:B------:R-:W0:Y:S02]  /*1dd0*/  ATOMS.CAST.SPIN.64 P0, [R17], R12, R14 ;  /* 0x0000000c1100758d */ /* 0x000e24000180040e */
[----:B0-----:R-:W-:Y:S05]  /*1de0*/  @!P0 BRA `(.L_x_151) ;  /* 0xfffffffc00ec8947 */ /* 0x001fea000383ffff */
[----:B------:R-:W-:Y:S05]  /*1df0*/  BSYNC.RECONVERGENT B0 ;  /* 0x0000000000007941 */ /* 0x000fea0003800200 */
.L_x_146:
[----:B------:R-:W-:-:S12]  /*1e00*/  UIADD3 UR4, UPT, UPT, UR4, 0x2, URZ ;  /* 0x0000000204047890 */ /* 0x000fd8000fffe0ff */
.L_x_139:
[----:B------:R-:W1:Y:S01]  /*1e10*/  LDCU.64 UR8, c[0x0][0x390] ;  /* 0x00007200ff0877ac */ /* 0x000e620008000a00 */
[----:B------:R-:W-:-:S04]  /*1e20*/  UIADD3 UR6, UPT, UPT, UR7, UR4, URZ ;  /* 0x0000000407067290 */ /* 0x000fc8000fffe0ff */
[----:B-1----:R-:W-:Y:S02]  /*1e30*/  UISETP.GE.U32.AND UP0, UPT, UR6, UR8, UPT ;  /* 0x000000080600728c */ /* 0x002fe4000bf06070 */
[----:B------:R-:W-:Y:S02]  /*1e40*/  ULOP3.LUT UR6, UR12, 0x1, URZ, 0xc0, !UPT ;  /* 0x000000010c067892 */ /* 0x000fe4000f8ec0ff */
[----:B------:R-:W-:-:S04]  /*1e50*/  UISETP.GE.AND.EX UP0, UPT, URZ, UR9, UPT, UP0 ;  /* 0x00000009ff00728c */ /* 0x000fc8000bf06300 */
[----:B------:R-:W-:-:S09]  /*1e60*/  UISETP.NE.U32.OR UP0, UPT, UR6, 0x1, UP0 ;  /* 0x000000010600788c */ /* 0x000fd20008705470 */
[----:B------:R-:W-:Y:S05]  /*1e70*/  BRA.U UP0, `(.L_x_138) ;  /* 0x0000000500047547 */ /* 0x000fea000b800000 */
[----:B------:R-:W1:Y:S01]  /*1e80*/  S2UR UR7, SR_CgaCtaId ;  /* 0x00000000000779c3 */ /* 0x000e620000008800 */
[----:B------:R-:W-:Y:S01]  /*1e90*/  UMOV UR6, 0x400 ;  /* 0x0000040000067882 */ /* 0x000fe20000000000 */
[----:B------:R-:W-:Y:S01]  /*1ea0*/  BSSY.RECONVERGENT B1, `(.L_x_152) ;  /* 0x0000021000017945 */ /* 0x000fe20003800200 */
[----:B-1----:R-:W-:-:S04]  /*1eb0*/  ULEA UR6, UR7, UR6, 0x18 ;  /* 0x0000000607067291 */ /* 0x002fc8000f8ec0ff */
[----:B------:R-:W-:-:S09]  /*1ec0*/  UIMAD UR4, UR4, 0x18, UR6 ;  /* 0x00000018040478a4 */ /* 0x000fd2000f8e0206 */
[----:B0-----:R-:W0:Y:S04]  /*1ed0*/  LDS.128 R12, [UR4] ;  /* 0x00000004ff0c7984 */ /* 0x001e280008000c00 */
[----:B------:R-:W1:Y:S01]  /*1ee0*/  LDS.64 R16, [UR4+0x10] ;  /* 0x00001004ff107984 */ /* 0x000e620008000a00 */
[----:B0----5:R-:W-:Y:S02]  /*1ef0*/  DADD R14, R6, -R14 ;  /* 0x00000000060e7229 */ /* 0x021fe4000000080e */
[----:B------:R-:W-:Y:S02]  /*1f00*/  DADD R12, R10, -R12 ;  /* 0x000000000a0c7229 */ /* 0x000fe4000000080c */
[----:B-1----:R-:W-:-:S04]  /*1f10*/  DADD R16, R8, -R16 ;  /* 0x0000000008107229 */ /* 0x002fc80000000810 */
[----:B------:R-:W-:-:S08]  /*1f20*/  DMUL R14, R14, R14 ;  /* 0x0000000e0e0e7228 */ /* 0x000fd00000000000 */
        /* <DEDUP_REMOVED lines=24> */
.L_x_153:
[----:B------:R-:W-:Y:S05]  /*20b0*/  BSYNC.RECONVERGENT B1 ;  /* 0x0000000000017941 */ /* 0x000fea0003800200 */
.L_x_152:
        /* <DEDUP_REMOVED lines=19> */
.L_x_155:
[----:B------:R-:W-:Y:S05]  /*21f0*/  BSYNC.RECONVERGENT B1 ;  /* 0x0000000000017941 */ /* 0x000fea0003800200 */
.L_x_154:
[----:B------:R-:W0:Y:S01]  /*2200*/  F2I.F64.TRUNC R12, R12 ;  /* 0x0000000c000c7311 */ /* 0x000e22000030d100 */
[----:B------:R-:W-:Y:S01]  /*2210*/  BSSY.RECONVERGENT B0, `(.L_x_138) ;  /* 0x0000007000007945 */ /* 0x000fe20003800200 */
[----:B0-----:R-:W-:-:S07]  /*2220*/  LEA R17, R12, UR14, 0x3 ;  /* 0x0000000e0c117c11 */ /* 0x001fce000f8e18ff */
.L_x_156:
[----:B------:R-:W0:Y:S02]  /*2230*/  LDS.64 R12, [R17] ;  /* 0x00000000110c7984 */ /* 0x000e240000000a00 */
[----:B0-----:R-:W-:-:S05]  /*2240*/  IADD3 R14, P0, PT, R12, 0x1, RZ ;  /* 0x000000010c0e7810 */ /* 0x001fca0007f1e0ff */
[----:B------:R-:W-:-:S07]  /*2250*/  IMAD.X R15, RZ, RZ, R13, P0 ;  /* 0x000000ffff0f7224 */ /* 0x000fce00000e060d */
[----:B------:R-:W0:Y:S02]  /*2260*/  ATOMS.CAST.SPIN.64 P0, [R17], R12, R14 ;  /* 0x0000000c1100758d */ /* 0x000e24000180040e */
[----:B0-----:R-:W-:Y:S05]  /*2270*/  @!P0 BRA `(.L_x_156) ;  /* 0xfffffffc00ec8947 */ /* 0x001fea000383ffff */
[----:B------:R-:W-:Y:S05]  /*2280*/  BSYNC.RECONVERGENT B0 ;  /* 0x0000000000007941 */ /* 0x000fea0003800200 */
.L_x_138:
[----:B------:R-:W-:Y:S06]  /*2290*/  BAR.SYNC.DEFER_BLOCKING 0x0 ;  /* 0x0000000000007b1d */ /* 0x000fec0000010000 */
[----:B------:R-:W-:Y:S05]  /*22a0*/  BRA.U UP1, `(.L_x_157) ;  /* 0xffffffe101087547 */ /* 0x000fea000b83ffff */
.L_x_111:
[----:B------:R-:W1:Y:S01]  /*22b0*/  LDCU.64 UR4, c[0x0][0x390] ;  /* 0x00007200ff0477ac */ /* 0x000e620008000a00 */
[----:B0-----:R-:W-:Y:S01]  /*22c0*/  VIADD R16, R0, 0x1 ;  /* 0x0000000100107836 */ /* 0x001fe20000000000 */
[----:B-1----:R-:W-:-:S04]  /*22d0*/  ISETP.GE.U32.AND P0, PT, R2, UR4, PT ;  /* 0x0000000402007c0c */ /* 0x002fc8000bf06070 */
[----:B------:R-:W-:-:S13]  /*22e0*/  ISETP.GE.AND.EX P0, PT, R3, UR5, PT, P0 ;  /* 0x0000000503007c0c */ /* 0x000fda000bf06300 */
[----:B-----5:R0:W-:Y:S04]  /*22f0*/  @!P0 STS.64 [R4], R10 ;  /* 0x0000000a04008388 */ /* 0x0201e80000000a00 */
[----:B------:R0:W-:Y:S04]  /*2300*/  @!P0 STS.64 [R4+0x8], R6 ;  /* 0x0000080604008388 */ /* 0x0001e80000000a00 */
[----:B------:R0:W-:Y:S01]  /*2310*/  @!P0 STS.64 [R4+0x10], R8 ;  /* 0x0000100804008388 */ /* 0x0001e20000000a00 */
[----:B------:R-:W-:Y:S01]  /*2320*/  BAR.SYNC.DEFER_BLOCKING 0x0 ;  /* 0x0000000000007b1d */ /* 0x000fe20000010000 */
[----:B------:R-:W-:-:S13]  /*2330*/  ISETP.GE.U32.AND P0, PT, R16, UR12, PT ;  /* 0x0000000c10007c0c */ /* 0x000fda000bf06070 */
[----:B0-----:R-:W-:Y:S05]  /*2340*/  @P0 BRA `(.L_x_158) ;  /* 0x0000002000040947 */ /* 0x001fea0003800000 */
        /* <DEDUP_REMOVED lines=12> */
[----:B------:R-:W-:-:S03]  /*2410*/  VIADD R16, R0, 0x2 ;  /* 0x0000000200107836 */ /* 0x000fc60000000000 */
[----:B------:R-:W-:Y:S02]  /*2420*/  IADD3 R17, PT, PT, -R17, RZ, RZ ;  /* 0x000000ff11117210 */ /* 0x000fe40007ffe1ff */
[----:B0-----:R-:W-:Y:S01]  /*2430*/  LEA R13, R13, R4, 0x18 ;  /* 0x000000040d0d7211 */ /* 0x001fe200078ec0ff */
[----:B------:R-:W-:-:S04]  /*2440*/  VIADD R4, R0, UR13 ;  /* 0x0000000d00047c36 */ /* 0x000fc80008000000 */
[----:B------:R-:W-:-:S04]  /*2450*/  IMAD R13, R0, 0x18, R13 ;  /* 0x00000018000d7824 */ /* 0x000fc800078e020d */
[----:B------:R-:W-:-:S07]  /*2460*/  VIADD R18, R13, 0x38 ;  /* 0x000000380d127836 */ /* 0x000fce0000000000 */
.L_x_190:
[----:B------:R-:W-:Y:S05]  /*2470*/  YIELD ;  /* 0x0000000000007946 */ /* 0x000fea0003800000 */
[----:B------:R-:W0:Y:S01]  /*2480*/  LDCU.64 UR4, c[0x0][0x390] ;  /* 0x00007200ff0477ac */ /* 0x000e220008000a00 */
[----:B------:R-:W-:Y:S01]  /*2490*/  VIADD R12, R4, 0x1 ;  /* 0x00000001040c7836 */ /* 0x000fe20000000000 */
[----:B------:R-:W-:Y:S01]  /*24a0*/  BSSY.RECONVERGENT B3, `(.L_x_162) ;  /* 0x0000042000037945 */ /* 0x000fe20003800200 */
[----:B------:R-:W-:-:S05]  /*24b0*/  VIADD R17, R17, 0x4 ;  /* 0x0000000411117836 */ /* 0x000fca0000000000 */
[----:B------:R-:W-:Y:S02]  /*24c0*/  ISETP.NE.AND P1, PT, R17, RZ, PT ;  /* 0x000000ff1100720c */ /* 0x000fe40003f25270 */
[----:B0-----:R-:W-:-:S04]  /*24d0*/  ISETP.GE.U32.AND P0, PT, R12, UR4, PT ;  /* 0x000000040c007c0c */ /* 0x001fc8000bf06070 */
[----:B------:R-:W-:-:S13]  /*24e0*/  ISETP.GE.AND.EX P0, PT, RZ, UR5, PT, P0 ;  /* 0x00000005ff007c0c */ /* 0x000fda000bf06300 */
[----:B------:R-:W-:Y:S05]  /*24f0*/  @P0 BRA `(.L_x_163) ;  /* 0x0000000000f00947 */ /* 0x000fea0003800000 */
[----:B------:R-:W0:Y:S01]  /*2500*/  LDS.64 R14, [R18+-0x18] ;  /* 0xffffe800120e7984 */ /* 0x000e220000000a00 */
[----:B------:R-:W-:Y:S03]  /*2510*/  BSSY.RECONVERGENT B4, `(.L_x_164) ;  /* 0x000001f000047945 */ /* 0x000fe60003800200 */
[----:B------:R-:W1:Y:S04]  /*2520*/  LDS.64 R12, [R18+-0x20] ;  /* 0xffffe000120c7984 */ /* 0x000e680000000a00 */
[----:B------:R-:W3:Y:S01]  /*2530*/  LDS.64 R20, [R18+-0x10] ;  /* 0xfffff00012147984 */ /* 0x000ee20000000a00 */
[----:B0-----:R-:W-:Y:S02]  /*2540*/  DADD R14, R6, -R14 ;  /* 0x00000000060e7229 */ /* 0x001fe4000000080e */
[----:B-1----:R-:W-:-:S06]  /*2550*/  DADD R12, R10, -R12 ;  /* 0x000000000a0c7229 */ /* 0x002fcc000000080c */
[----:B------:R-:W-:Y:S02]  /*2560*/  DMUL R14, R14, R14 ;  /* 0x0000000e0e0e7228 */ /* 0x000fe40000000000 */
[----:B---3--:R-:W-:-:S06]  /*2570*/  DADD R20, R8, -R20 ;  /* 0x0000000008147229 */ /* 0x008fcc0000000814 */
        /* <DEDUP_REMOVED lines=21> */
[----:B--2---:R-:W-:Y:S05]  /*26d0*/  CALL.REL.NOINC `($__internal_3_$__cuda_sm20_dsqrt_rn_f64_mediumpath_v1) ;  /* 0x0000002000f47944 */ /* 0x004fea0003c00000 */
[----:B------:R-:W-:Y:S02]  /*26e0*/  IMAD.MOV.U32 R24, RZ, RZ, R12 ;  /* 0x000000ffff187224 */ /* 0x000fe400078e000c */
[----:B------:R-:W-:-:S07]  /*26f0*/  IMAD.MOV.U32 R25, RZ, RZ, R13 ;  /* 0x000000ffff197224 */ /* 0x000fce00078e000d */
.L_x_165:
[----:B------:R-:W-:Y:S05]  /*2700*/  BSYNC.RECONVERGENT B4 ;  /* 0x0000000000047941 */ /* 0x000fea0003800200 */
.L_x_164:
        /* <DEDUP_REMOVED lines=18> */
[----:B--2---:R-:W-:Y:S05]  /*2830*/  CALL.REL.NOINC `($__internal_2_$__cuda_sm20_div_rn_f64_full) ;  /* 0x0000001c001c7944 */ /* 0x004fea0003c00000 */
.L_x_167:
[----:B------:R-:W-:Y:S05]  /*2840*/  BSYNC.RECONVERGENT B4 ;  /* 0x0000000000047941 */ /* 0x000fea0003800200 */
.L_x_166:
[----:B------:R-:W0:Y:S02]  /*2850*/  F2I.F64.TRUNC R12, R12 ;  /* 0x0000000c000c7311 */ /* 0x000e24000030d100 */
[----:B0-----:R-:W-:-:S07]  /*2860*/  LEA R19, R12, UR14, 0x3 ;  /* 0x0000000e0c137c11 */ /* 0x001fce000f8e18ff */
.L_x_168:
[----:B------:R-:W0:Y:S02]  /*2870*/  LDS.64 R12, [R19] ;  /* 0x00000000130c7984 */ /* 0x000e240000000a00 */
[----:B0-----:R-:W-:-:S04]  /*2880*/  IADD3 R14, P0, PT, R12, 0x1, RZ ;  /* 0x000000010c0e7810 */ /* 0x001fc80007f1e0ff */
[----:B------:R-:W-:-:S08]  /*2890*/  IADD3.X R15, PT, PT, RZ, R13, RZ, P0, !PT ;  /* 0x0000000dff0f7210 */ /* 0x000fd000007fe4ff */
[----:B------:R-:W0:Y:S02]  /*28a0*/  ATOMS.CAST.SPIN.64 P0, [R19], R12, R14 ;  /* 0x0000000c1300758d */ /* 0x000e24000180040e */
[----:B0-----:R-:W-:Y:S05]  /*28b0*/  @!P0 BRA `(.L_x_168) ;  /* 0xfffffffc00ec8947 */ /* 0x001fea000383ffff */
.L_x_163:
[----:B------:R-:W-:Y:S05]  /*28c0*/  BSYNC.RECONVERGENT B3 ;  /* 0x0000000000037941 */ /* 0x000fea0003800200 */
.L_x_162:
[----:B------:R-:W0:Y:S01]  /*28d0*/  LDCU.64 UR4, c[0x0][0x390] ;  /* 0x00007200ff0477ac */ /* 0x000e220008000a00 */
[----:B------:R-:W-:Y:S01]  /*28e0*/  VIADD R12, R4, 0x2 ;  /* 0x00000002040c7836 */ /* 0x000fe20000000000 */
[----:B------:R-:W-:Y:S04]  /*28f0*/  BSSY.RECONVERGENT B3, `(.L_x_169) ;  /* 0x0000040000037945 */ /* 0x000fe80003800200 */
[----:B0-----:R-:W-:-:S04]  /*2900*/  ISETP.GE.U32.AND P0, PT, R12, UR4, PT ;  /* 0x000000040c007c0c */ /* 0x001fc8000bf06070 */
[----:B------:R-:W-:-:S13]  /*2910*/  ISETP.GE.AND.EX P0, PT, RZ, UR5, PT, P0 ;  /* 0x00000005ff007c0c */ /* 0x000fda000bf06300 */
[----:B------:R-:W-:Y:S05]  /*2920*/  @P0 BRA `(.L_x_170) ;  /* 0x0000000000f00947 */ /* 0x000fea0003800000 */
[----:B------:R-:W0:Y:S01]  /*2930*/  LDS.64 R14, [R18] ;  /* 0x00000000120e7984 */ /* 0x000e220000000a00 */
[----:B------:R-:W-:Y:S03]  /*2940*/  BSSY.RECONVERGENT B4, `(.L_x_171) ;  /* 0x000001f000047945 */ /* 0x000fe60003800200 */
[----:B------:R-:W1:Y:S04]  /*2950*/  LDS.64 R12, [R18+-0x8] ;  /* 0xfffff800120c7984 */ /* 0x000e680000000a00 */
[----:B------:R-:W3:Y:S01]  /*2960*/  LDS.64 R20, [R18+0x8] ;  /* 0x0000080012147984 */ /* 0x000ee20000000a00 */
        /* <DEDUP_REMOVED lines=25> */
[----:B--2---:R-:W-:Y:S05]  /*2b00*/  CALL.REL.NOINC `($__internal_3_$__cuda_sm20_dsqrt_rn_f64_mediumpath_v1) ;  /* 0x0000001c00e87944 */ /* 0x004fea0003c00000 */
[----:B------:R-:W-:Y:S02]  /*2b10*/  IMAD.MOV.U32 R24, RZ, RZ, R12 ;  /* 0x000000ffff187224 */ /* 0x000fe400078e000c */
[----:B------:R-:W-:-:S07]  /*2b20*/  IMAD.MOV.U32 R25, RZ, RZ, R13 ;  /* 0x000000ffff197224 */ /* 0x000fce00078e000d */
.L_x_172:
[----:B------:R-:W-:Y:S05]  /*2b30*/  BSYNC.RECONVERGENT B4 ;  /* 0x0000000000047941 */ /* 0x000fea0003800200 */
.L_x_171:
        /* <DEDUP_REMOVED lines=19> */
.L_x_174:
[----:B------:R-:W-:Y:S05]  /*2c70*/  BSYNC.RECONVERGENT B4 ;  /* 0x0000000000047941 */ /* 0x000fea0003800200 */
.L_x_173:
[----:B------:R-:W0:Y:S02]  /*2c80*/  F2I.F64.TRUNC R12, R12 ;  /* 0x0000000c000c7311 */ /* 0x000e24000030d100 */
[----:B0-----:R-:W-:-:S07]  /*2c90*/  LEA R19, R12, UR14, 0x3 ;  /* 0x0000000e0c137c11 */ /* 0x001fce000f8e18ff */
.L_x_175:
[----:B------:R-:W0:Y:S02]  /*2ca0*/  LDS.64 R12, [R19] ;  /* 0x00000000130c7984 */ /* 0x000e240000000a00 */
[----:B0-----:R-:W-:-:S05]  /*2cb0*/  IADD3 R14, P0, PT, R12, 0x1, RZ ;  /* 0x000000010c0e7810 */ /* 0x001fca0007f1e0ff */
[----:B------:R-:W-:-:S07]  /*2cc0*/  IMAD.X R15, RZ, RZ, R13, P0 ;  /* 0x000000ffff0f7224 */ /* 0x000fce00000e060d */
[----:B------:R-:W0:Y:S02]  /*2cd0*/  ATOMS.CAST.SPIN.64 P0, [R19], R12, R14 ;  /* 0x0000000c1300758d */ /* 0x000e24000180040e */
[----:B0-----:R-:W-:Y:S05]  /*2ce0*/  @!P0 BRA `(.L_x_175) ;  /* 0xfffffffc00ec8947 */ /* 0x001fea000383ffff */
.L_x_170:
[----:B------:R-:W-:Y:S05]  /*2cf0*/  BSYNC.RECONVERGENT B3 ;  /* 0x0000000000037941 */ /* 0x000fea0003800200 */
.L_x_169:
[----:B------:R-:W0:Y:S01]  /*2d00*/  LDCU.64 UR4, c[0x0][0x390] ;  /* 0x00007200ff0477ac */ /* 0x000e220008000a00 */
[----:B------:R-:W-:Y:S01]  /*2d10*/  VIADD R12, R4, 0x3 ;  /* 0x00000003040c7836 */ /* 0x000fe20000000000 */
[----:B------:R-:W-:Y:S04]  /*2d20*/  BSSY.RECONVERGENT B3, `(.L_x_176) ;  /* 0x0000040000037945 */ /* 0x000fe80003800200 */
[----:B0-----:R-:W-:-:S04]  /*2d30*/  ISETP.GE.U32.AND P0, PT, R12, UR4, PT ;  /* 0x000000040c007c0c */ /* 0x001fc8000bf06070 */
[----:B------:R-:W-:-:S13]  /*2d40*/  ISETP.GE.AND.EX P0, PT, RZ, UR5, PT, P0 ;  /* 0x00000005ff007c0c */ /* 0x000fda000bf06300 */
[----:B------:R-:W-:Y:S05]  /*2d50*/  @P0 BRA `(.L_x_177) ;  /* 0x0000000000f00947 */ /* 0x000fea0003800000 */
[----:B------:R-:W0:Y:S01]  /*2d60*/  LDS.64 R14, [R18+0x18] ;  /* 0x00001800120e7984 */ /* 0x000e220000000a00 */
[----:B------:R-:W-:Y:S03]  /*2d70*/  BSSY.RECONVERGENT B4, `(.L_x_178) ;  /* 0x000001f000047945 */ /* 0x000fe60003800200 */
[----:B------:R-:W1:Y:S04]  /*2d80*/  LDS.64 R12, [R18+0x10] ;  /* 0x00001000120c7984 */ /* 0x000e680000000a00 */
        /* <DEDUP_REMOVED lines=10> */
[----:B------:R-:W-:-:S04]  /*2e30*/  IADD3 R22, PT, PT, R27, -0x3500000, RZ ;  /* 0xfcb000001b167810 */ /* 0x000fc80007ffe0ff */
[----:B------:R-:W-:Y:S02]  /*2e40*/  ISETP.GE.U32.AND P0, PT, R22, 0x7ca00000, PT ;  /* 0x7ca000001600780c */ /* 0x000fe40003f06070 */
        /* <DEDUP_REMOVED lines=14> */
[----:B--2---:R-:W-:Y:S05]  /*2f30*/  CALL.REL.NOINC `($__internal_3_$__cuda_sm20_dsqrt_rn_f64_mediumpath_v1) ;  /* 0x0000001800dc7944 */ /* 0x004fea0003c00000 */
[----:B------:R-:W-:Y:S01]  /*2f40*/  MOV R24, R12 ;  /* 0x0000000c00187202 */ /* 0x000fe20000000f00 */
[----:B------:R-:W-:-:S07]  /*2f50*/  IMAD.MOV.U32 R25, RZ, RZ, R13 ;  /* 0x000000ffff197224 */ /* 0x000fce00078e000d */
.L_x_179:
[----:B------:R-:W-:Y:S05]  /*2f60*/  BSYNC.RECONVERGENT B4 ;  /* 0x0000000000047941 */ /* 0x000fea0003800200 */
.L_x_178:
        /* <DEDUP_REMOVED lines=19> */
.L_x_181:
[----:B------:R-:W-:Y:S05]  /*30a0*/  BSYNC.RECONVERGENT B4 ;  /* 0x0000000000047941 */ /* 0x000fea0003800200 */
.L_x_180:
[----:B------:R-:W0:Y:S02]  /*30b0*/  F2I.F64.TRUNC R12, R12 ;  /* 0x0000000c000c7311 */ /* 0x000e24000030d100 */
[----:B0-----:R-:W-:-:S07]  /*30c0*/  LEA R19, R12, UR14, 0x3 ;  /* 0x0000000e0c137c11 */ /* 0x001fce000f8e18ff */
.L_x_182:
[----:B------:R-:W0:Y:S02]  /*30d0*/  LDS.64 R12, [R19] ;  /* 0x00000000130c7984 */ /* 0x000e240000000a00 */
[----:B0-----:R-:W-:-:S05]  /*30e0*/  IADD3 R14, P0, PT, R12, 0x1, RZ ;  /* 0x000000010c0e7810 */ /* 0x001fca0007f1e0ff */
[----:B------:R-:W-:-:S07]  /*30f0*/  IMAD.X R15, RZ, RZ, R13, P0 ;  /* 0x000000ffff0f7224 */ /* 0x000fce00000e060d */
[----:B------:R-:W0:Y:S02]  /*3100*/  ATOMS.CAST.SPIN.64 P0, [R19], R12, R14 ;  /* 0x0000000c1300758d */ /* 0x000e24000180040e */
[----:B0-----:R-:W-:Y:S05]  /*3110*/  @!P0 BRA `(.L_x_182) ;  /* 0xfffffffc00ec8947 */ /* 0x001fea000383ffff */
.L_x_177:
[----:B------:R-:W-:Y:S05]  /*3120*/  BSYNC.RECONVERGENT B3 ;  /* 0x0000000000037941 */ /* 0x000fea0003800200 */
.L_x_176:
        /* <DEDUP_REMOVED lines=38> */
.L_x_186:
[----:B------:R-:W-:Y:S05]  /*3390*/  BSYNC.RECONVERGENT B4 ;  /* 0x0000000000047941 */ /* 0x000fea0003800200 */
.L_x_185:
        /* <DEDUP_REMOVED lines=19> */
.L_x_188:
[----:B------:R-:W-:Y:S05]  /*34d0*/  BSYNC.RECONVERGENT B4 ;  /* 0x0000000000047941 */ /* 0x000fea0003800200 */
.L_x_187:
[----:B------:R-:W0:Y:S02]  /*34e0*/  F2I.F64.TRUNC R12, R12 ;  /* 0x0000000c000c7311 */ /* 0x000e24000030d100 */
[----:B0-----:R-:W-:-:S07]  /*34f0*/  LEA R19, R12, UR14, 0x3 ;  /* 0x0000000e0c137c11 */ /* 0x001fce000f8e18ff */
.L_x_189:
[----:B------:R-:W0:Y:S02]  /*3500*/  LDS.64 R12, [R19] ;  /* 0x00000000130c7984 */ /* 0x000e240000000a00 */
[----:B0-----:R-:W-:-:S05]  /*3510*/  IADD3 R14, P0, PT, R12, 0x1, RZ ;  /* 0x000000010c0e7810 */ /* 0x001fca0007f1e0ff */
[----:B------:R-:W-:-:S07]  /*3520*/  IMAD.X R15, RZ, RZ, R13, P0 ;  /* 0x000000ffff0f7224 */ /* 0x000fce00000e060d */
[----:B------:R-:W0:Y:S02]  /*3530*/  ATOMS.CAST.SPIN.64 P0, [R19], R12, R14 ;  /* 0x0000000c1300758d */ /* 0x000e24000180040e */
[----:B0-----:R-:W-:Y:S05]  /*3540*/  @!P0 BRA `(.L_x_189) ;  /* 0xfffffffc00ec8947 */ /* 0x001fea000383ffff */
.L_x_184:
[----:B------:R-:W-:Y:S05]  /*3550*/  BSYNC.RECONVERGENT B3 ;  /* 0x0000000000037941 */ /* 0x000fea0003800200 */
.L_x_183:
[----:B------:R-:W-:Y:S02]  /*3560*/  VIADD R16, R16, 0x4 ;  /* 0x0000000410107836 */ /* 0x000fe40000000000 */
[----:B------:R-:W-:Y:S01]  /*3570*/  VIADD R18, R18, 0x60 ;  /* 0x0000006012127836 */ /* 0x000fe20000000000 */
[----:B------:R-:W-:Y:S06]  /*3580*/  @P1 BRA `(.L_x_190) ;  /* 0xffffffec00b81947 */ /* 0x000fec000383ffff */
[----:B------:R-:W-:Y:S05]  /*3590*/  BSYNC B1 ;  /* 0x0000000000017941 */ /* 0x000fea0003800000 */
.L_x_161:
[----:B------:R-:W-:-:S07]  /*35a0*/  VIADD R16, R16, 0xffffffff ;  /* 0xffffffff10107836 */ /* 0x000fce0000000000 */
.L_x_160:
[----:B------:R-:W-:Y:S05]  /*35b0*/  BSYNC B2 ;  /* 0x0000000000027941 */ /* 0x000fea0003800000 */
.L_x_159:
[----:B------:R-:W-:-:S13]  /*35c0*/  ISETP.NE.AND P0, PT, R3, RZ, PT ;  /* 0x000000ff0300720c */ /* 0x000fda0003f05270 */
[----:B------:R-:W-:Y:S05]  /*35d0*/  @!P0 BRA `(.L_x_158) ;  /* 0x0000000c00608947 */ /* 0x000fea0003800000 */
[----:B------:R-:W-:Y:S01]  /*35e0*/  ISETP.NE.AND P0, PT, R3, 0x1, PT ;  /* 0x000000010300780c */ /* 0x000fe20003f05270 */
[----:B------:R-:W-:-:S12]  /*35f0*/  BSSY.RECONVERGENT B1, `(.L_x_191) ;  /* 0x000008d000017945 */ /* 0x000fd80003800200 */
[----:B------:R-:W-:Y:S05]  /*3600*/  @!P0 BRA `(.L_x_192) ;  /* 0x00000008002c8947 */ /* 0x000fea0003800000 */
[----:B------:R-:W0:Y:S01]  /*3610*/  S2R R13, SR_CgaCtaId ;  /* 0x00000000000d7919 */ /* 0x000e220000008800 */
[----:B------:R-:W1:Y:S01]  /*3620*/  LDCU.64 UR4, c[0x0][0x390] ;  /* 0x00007200ff0477ac */ /* 0x000e620008000a00 */
[----:B------:R-:W-:Y:S01]  /*3630*/  VIADD R3, R16, UR13 ;  /* 0x0000000d10037c36 */ /* 0x000fe20008000000 */
[----:B------:R-:W-:Y:S01]  /*3640*/  MOV R4, 0x400 ;  /* 0x0000040000047802 */ /* 0x000fe20000000f00 */
[----:B------:R-:W-:Y:S03]  /*3650*/  BSSY.RECONVERGENT B2, `(.L_x_193) ;  /* 0x0000042000027945 */ /* 0x000fe60003800200 */
[----:B-1----:R-:W-:-:S04]  /*3660*/  ISETP.GE.U32.AND P0, PT, R3, UR4, PT ;  /* 0x0000000403007c0c */ /* 0x002fc8000bf06070 */
[----:B------:R-:W-:Y:S02]  /*3670*/  ISETP.GE.AND.EX P0, PT, RZ, UR5, PT, P0 ;  /* 0x00000005ff007c0c */ /* 0x000fe4000bf06300 */
[----:B0-----:R-:W-:-:S05]  /*3680*/  LEA R13, R13, R4, 0x18 ;  /* 0x000000040d0d7211 */ /* 0x001fca00078ec0ff */
[----:B------:R-:W-:-:S06]  /*3690*/  IMAD R4, R16, 0x18, R13 ;  /* 0x0000001810047824 */ /* 0x000fcc00078e020d */
[----:B------:R-:W-:Y:S05]  /*36a0*/  @P0 BRA `(.L_x_194) ;  /* 0x0000000000f00947 */ /* 0x000fea0003800000 */
[----:B------:R-:W0:Y:S01]  /*36b0*/  LDS.64 R14, [R4+0x8] ;  /* 0x00000800040e7984 */ /* 0x000e220000000a00 */
[----:B------:R-:W-:Y:S03]  /*36c0*/  BSSY.RECONVERGENT B3, `(.L_x_195) ;  /* 0x000001f000037945 */ /* 0x000fe60003800200 */
[----:B------:R-:W1:Y:S04]  /*36d0*/  LDS.64 R12, [R4] ;  /* 0x00000000040c7984 */ /* 0x000e680000000a00 */
[----:B------:R-:W3:Y:S01]  /*36e0*/  LDS.64 R18, [R4+0x10] ;  /* 0x0000100004127984 */ /* 0x000ee20000000a00 */
[----:B0-----:R-:W-:Y:S02]  /*36f0*/  DADD R14, R6, -R14 ;  /* 0x00000000060e7229 */ /* 0x001fe4000000080e */
[----:B-1----:R-:W-:-:S06]  /*3700*/  DADD R12, R10, -R12 ;  /* 0x000000000a0c7229 */ /* 0x002fcc000000080c */
[----:B------:R-:W-:Y:S02]  /*3710*/  DMUL R14, R14, R14 ;  /* 0x0000000e0e0e7228 */ /* 0x000fe40000000000 */
[----:B---3--:R-:W-:-:S06]  /*3720*/  DADD R18, R8, -R18 ;  /* 0x0000000008127229 */ /* 0x008fcc0000000812 */
        /* <DEDUP_REMOVED lines=22> */
[----:B------:R-:W-:Y:S01]  /*3890*/  IMAD.MOV.U32 R24, RZ, RZ, R12 ;  /* 0x000000ffff187224 */ /* 0x000fe200078e000c */
[----:B------:R-:W-:-:S07]  /*38a0*/  MOV R25, R13 ;  /* 0x0000000d00197202 */ /* 0x000fce0000000f00 */
.L_x_196:
[----:B------:R-:W-:Y:S05]  /*38b0*/  BSYNC.RECONVERGENT B3 ;  /* 0x0000000000037941 */ /* 0x000fea0003800200 */
.L_x_195:
        /* <DEDUP_REMOVED lines=19> */
.L_x_198:
[----:B------:R-:W-:Y:S05]  /*39f0*/  BSYNC.RECONVERGENT B3 ;  /* 0x0000000000037941 */ /* 0x000fea0003800200 */
.L_x_197:
[----:B------:R-:W0:Y:S02]  /*3a00*/  F2I.F64.TRUNC R12, R12 ;  /* 0x0000000c000c7311 */ /* 0x000e24000030d100 */
[----:B0-----:R-:W-:-:S07]  /*3a10*/  LEA R17, R12, UR14, 0x3 ;  /* 0x0000000e0c117c11 */ /* 0x001fce000f8e18ff */
.L_x_199:
[----:B------:R-:W0:Y:S02]  /*3a20*/  LDS.64 R12, [R17] ;  /* 0x00000000110c7984 */ /* 0x000e240000000a00 */
[----:B0-----:R-:W-:-:S05]  /*3a30*/  IADD3 R14, P0, PT, R12, 0x1, RZ ;  /* 0x000000010c0e7810 */ /* 0x001fca0007f1e0ff */
[----:B------:R-:W-:-:S07]  /*3a40*/  IMAD.X R15, RZ, RZ, R13, P0 ;  /* 0x000000ffff0f7224 */ /* 0x000fce00000e060d */
[----:B------:R-:W0:Y:S02]  /*3a50*/  ATOMS.CAST.SPIN.64 P0, [R17], R12, R14 ;  /* 0x0000000c1100758d */ /* 0x000e24000180040e */
[----:B0-----:R-:W-:Y:S05]  /*3a60*/  @!P0 BRA `(.L_x_199) ;  /* 0xfffffffc00ec8947 */ /* 0x001fea000383ffff */
.L_x_194:
[----:B------:R-:W-:Y:S05]  /*3a70*/  BSYNC.RECONVERGENT B2 ;  /* 0x0000000000027941 */ /* 0x000fea0003800200 */
.L_x_193:
        /* <DEDUP_REMOVED lines=38> */
.L_x_203:
[----:B------:R-:W-:Y:S05]  /*3ce0*/  BSYNC.RECONVERGENT B3 ;  /* 0x0000000000037941 */ /* 0x000fea0003800200 */
.L_x_202:
        /* <DEDUP_REMOVED lines=19> */
.L_x_205:
[----:B------:R-:W-:Y:S05]  /*3e20*/  BSYNC.RECONVERGENT B3 ;  /* 0x0000000000037941 */ /* 0x000fea0003800200 */
.L_x_204:
[----:B------:R-:W0:Y:S02]  /*3e30*/  F2I.F64.TRUNC R12, R12 ;  /* 0x0000000c000c7311 */ /* 0x000e24000030d100 */
[----:B0-----:R-:W-:-:S07]  /*3e40*/  LEA R3, R12, UR14, 0x3 ;  /* 0x0000000e0c037c11 */ /* 0x001fce000f8e18ff */
.L_x_206:
[----:B------:R-:W0:Y:S02]  /*3e50*/  LDS.64 R12, [R3] ;  /* 0x00000000030c7984 */ /* 0x000e240000000a00 */
[----:B0-----:R-:W-:-:S04]  /*3e60*/  IADD3 R14, P0, PT, R12, 0x1, RZ ;  /* 0x000000010c0e7810 */ /* 0x001fc80007f1e0ff */
[----:B------:R-:W-:-:S08]  /*3e70*/  IADD3.X R15, PT, PT, RZ, R13, RZ, P0, !PT ;  /* 0x0000000dff0f7210 */ /* 0x000fd000007fe4ff */
[----:B------:R-:W0:Y:S02]  /*3e80*/  ATOMS.CAST.SPIN.64 P0, [R3], R12, R14 ;  /* 0x0000000c0300758d */ /* 0x000e24000180040e */
[----:B0-----:R-:W-:Y:S05]  /*3e90*/  @!P0 BRA `(.L_x_206) ;  /* 0xfffffffc00ec8947 */ /* 0x001fea000383ffff */
.L_x_201:
[----:B------:R-:W-:Y:S05]  /*3ea0*/  BSYNC.RECONVERGENT B2 ;  /* 0x0000000000027941 */ /* 0x000fea0003800200 */
.L_x_200:
[----:B------:R-:W-:-:S07]  /*3eb0*/  VIADD R16, R16, 0x2 ;  /* 0x0000000210107836 */ /* 0x000fce0000000000 */
.L_x_192:
[----:B------:R-:W-:Y:S05]  /*3ec0*/  BSYNC.RECONVERGENT B1 ;  /* 0x0000000000017941 */ /* 0x000fea0003800200 */
.L_x_191:
[----:B------:R-:W0:Y:S01]  /*3ed0*/  LDCU.64 UR4, c[0x0][0x390] ;  /* 0x00007200ff0477ac */ /* 0x000e220008000a00 */
[----:B------:R-:W-:Y:S01]  /*3ee0*/  VIADD R3, R16, UR13 ;  /* 0x0000000d10037c36 */ /* 0x000fe20008000000 */
[----:B------:R-:W-:-:S04]  /*3ef0*/  LOP3.LUT R2, R2, 0x1, RZ, 0xc0, !PT ;  /* 0x0000000102027812 */ /* 0x000fc800078ec0ff */
[----:B0-----:R-:W-:-:S04]  /*3f00*/  ISETP.GE.U32.AND P0, PT, R3, UR4, PT ;  /* 0x0000000403007c0c */ /* 0x001fc8000bf06070 */
        /* <DEDUP_REMOVED lines=8> */
[----:B------:R-:W0:Y:S04]  /*3f90*/  LDS.64 R12, [R16+0x8] ;  /* 0x00000800100c7984 */ /* 0x000e280000000a00 */
[----:B------:R-:W1:Y:S04]  /*3fa0*/  LDS.64 R2, [R16] ;  /* 0x0000000010027984 */ /* 0x000e680000000a00 */
[----:B------:R-:W3:Y:S01]  /*3fb0*/  LDS.64 R14, [R16+0x10] ;  /* 0x00001000100e7984 */ /* 0x000ee20000000a00 */
[----:B0-----:R-:W-:Y:S01]  /*3fc0*/  DADD R12, R6, -R12 ;  /* 0x00000000060c7229 */ /* 0x001fe2000000080c */
[----:B------:R-:W-:Y:S01]  /*3fd0*/  IMAD.MOV.U32 R6, RZ, RZ, 0x0 ;  /* 0x00000000ff067424 */ /* 0x000fe200078e00ff */
[----:B-1----:R-:W-:Y:S01]  /*3fe0*/  DADD R2, R10, -R2 ;  /* 0x000000000a027229 */ /* 0x002fe20000000802 */
[----:B------:R-:W-:-:S05]  /*3ff0*/  IMAD.MOV.U32 R7, RZ, RZ, 0x3fd80000 ;  /* 0x3fd80000ff077424 */ /* 0x000fca00078e00ff */
[----:B------:R-:W-:Y:S02]  /*4000*/  DMUL R12, R12, R12 ;  /* 0x0000000c0c0c7228 */ /* 0x000fe40000000000 */
[----:B---3--:R-:W-:-:S06]  /*4010*/  DADD R14, R8, -R14 ;  /* 0x00000000080e7229 */ /* 0x008fcc000000080e */
        /* <DEDUP_REMOVED lines=22> */
.L_x_208:
[----:B------:R-:W-:Y:S05]  /*4180*/  BSYNC.RECONVERGENT B1 ;  /* 0x0000000000017941 */ /* 0x000fea0003800200 */
.L_x_207:
        /* <DEDUP_REMOVED lines=19> */
[----:B------:R-:W-:Y:S01]  /*42c0*/  IMAD.MOV.U32 R2, RZ, RZ, R12 ;  /* 0x000000ffff027224 */ /* 0x000fe200078e000c */
[----:B------:R-:W-:-:S07]  /*42d0*/  MOV R3, R13 ;  /* 0x0000000d00037202 */ /* 0x000fce0000000f00 */
.L_x_210:
[----:B------:R-:W-:Y:S05]  /*42e0*/  BSYNC.RECONVERGENT B1 ;  /* 0x0000000000017941 */ /* 0x000fea0003800200 */
.L_x_209:
[----:B------:R-:W0:Y:S02]  /*42f0*/  F2I.F64.TRUNC R2, R2 ;  /* 0x0000000200027311 */ /* 0x000e24000030d100 */
[----:B0-----:R-:W-:-:S07]  /*4300*/  LEA R9, R2, UR14, 0x3 ;  /* 0x0000000e02097c11 */ /* 0x001fce000f8e18ff */
.L_x_211:
[----:B--2---:R-:W0:Y:S02]  /*4310*/  LDS.64 R4, [R9] ;  /* 0x0000000009047984 */ /* 0x004e240000000a00 */
[----:B0-----:R-:W-:-:S05]  /*4320*/  IADD3 R6, P0, PT, R4, 0x1, RZ ;  /* 0x0000000104067810 */ /* 0x001fca0007f1e0ff */
[----:B------:R-:W-:-:S07]  /*4330*/  IMAD.X R7, RZ, RZ, R5, P0 ;  /* 0x000000ffff077224 */ /* 0x000fce00000e0605 */
[----:B------:R-:W0:Y:S02]  /*4340*/  ATOMS.CAST.SPIN.64 P0, [R9], R4, R6 ;  /* 0x000000040900758d */ /* 0x000e240001800406 */
[----:B0-----:R-:W-:Y:S05]  /*4350*/  @!P0 BRA `(.L_x_211) ;  /* 0xfffffffc00ec8947 */ /* 0x001fea000383ffff */
.L_x_158:
[----:B------:R-:W0:Y:S01]  /*4360*/  LDC R2, c[0x0][0x3a0] ;  /* 0x0000e800ff027b82 */ /* 0x000e220000000800 */
[----:B------:R-:W-:Y:S07]  /*4370*/  WARPSYNC.ALL ;  /* 0x0000000000007948 */ /* 0x000fee0003800000 */
[----:B------:R-:W-:Y:S01]  /*4380*/  BAR.SYNC.DEFER_BLOCKING 0x0 ;  /* 0x0000000000007b1d */ /* 0x000fe20000010000 */
[----:B0-----:R-:W-:-:S13]  /*4390*/  ISETP.GE.AND P0, PT, R2, 0x1, PT ;  /* 0x000000010200780c */ /* 0x001fda0003f06270 */
[----:B------:R-:W-:Y:S05]  /*43a0*/  @!P0 EXIT ;  /* 0x000000000000894d */ /* 0x000fea0003800000 */
[----:B------:R-:W0:Y:S01]  /*43b0*/  LDC.64 R6, c[0x0][0x388] ;  /* 0x0000e200ff067b82 */ /* 0x000e220000000a00 */
[----:B------:R-:W1:Y:S01]  /*43c0*/  LDCU UR5, c[0x0][0x3a0] ;  /* 0x00007400ff0577ac */ /* 0x000e620008000800 */
[----:B------:R-:W-:-:S05]  /*43d0*/  UMOV UR4, URZ ;  /* 0x000000ff00047c82 */ /* 0x000fca0008000000 */
.L_x_214:
[----:B-1----:R-:W-:Y:S01]  /*43e0*/  VIADD R3, R0, UR4 ;  /* 0x0000000400037c36 */ /* 0x002fe20008000000 */
[----:B------:R-:W-:Y:S01]  /*43f0*/  UIADD3 UR4, UPT, UPT, UR12, UR4, URZ ;  /* 0x000000040c047290 */ /* 0x000fe2000fffe0ff */
[----:B------:R-:W-:Y:S03]  /*4400*/  BSSY.RECONVERGENT B0, `(.L_x_212) ;  /* 0x0000008000007945 */ /* 0x000fe60003800200 */
[----:B-1----:R-:W-:Y:S01]  /*4410*/  ISETP.GE.U32.AND P0, PT, R3, UR5, PT ;  /* 0x0000000503007c0c */ /* 0x002fe2000bf06070 */
[----:B------:R-:W-:-:S12]  /*4420*/  UISETP.GE.AND UP0, UPT, UR4, UR5, UPT ;  /* 0x000000050400728c */ /* 0x000fd8000bf06270 */
[----:B------:R-:W-:Y:S05]  /*4430*/  @P0 BRA `(.L_x_213) ;  /* 0x0000000000100947 */ /* 0x000fea0003800000 */
[C---:B------:R-:W-:Y:S01]  /*4440*/  LEA R4, R3.reuse, UR14, 0x3 ;  /* 0x0000000e03047c11 */ /* 0x040fe2000f8e18ff */
[----:B0-----:R-:W-:-:S05]  /*4450*/  IMAD.WIDE.U32 R2, R3, 0x8, R6 ;  /* 0x0000000803027825 */ /* 0x001fca00078e0006 */
[----:B--2---:R-:W0:Y:S04]  /*4460*/  LDS.64 R4, [R4] ;  /* 0x0000000004047984 */ /* 0x004e280000000a00 */
[----:B0-----:R1:W-:Y:S02]  /*4470*/  REDG.E.ADD.64.STRONG.GPU desc[UR10][R2.64], R4 ;  /* 0x000000040200798e */ /* 0x0013e4000c12e50a */
.L_x_213:
[----:B------:R-:W-:Y:S05]  /*4480*/  BSYNC.RECONVERGENT B0 ;  /* 0x0000000000007941 */ /* 0x000fea0003800200 */
.L_x_212:
[----:B------:R-:W-:Y:S05]  /*4490*/  BRA.U !UP0, `(.L_x_214) ;  /* 0xfffffffd08d07547 */ /* 0x000fea000b83ffff */
[----:B------:R-:W-:Y:S05]  /*44a0*/  EXIT ;  /* 0x000000000000794d */ /* 0x000fea0003800000 */
        .weak           $__internal_2_$__cuda_sm20_div_rn_f64_full
        .type           $__internal_2_$__cuda_sm20_div_rn_f64_full,@function
        .size           $__internal_2_$__cuda_sm20_div_rn_f64_full,($__internal_3_$__cuda_sm20_dsqrt_rn_f64_mediumpath_v1 - $__internal_2_$__cuda_sm20_div_rn_f64_full)
$__internal_2_$__cuda_sm20_div_rn_f64_full:
[C---:B------:R-:W-:Y:S01]  /*44b0*/  FSETP.GEU.AND P0, PT, |R5|.reuse, 1.469367938527859385e-39, PT ;  /* 0x001000000500780b */ /* 0x040fe20003f0e200 */
[----:B------:R-:W-:Y:S01]  /*44c0*/  IMAD.U32 R28, RZ, RZ, UR15 ;  /* 0x0000000fff1c7e24 */ /* 0x000fe2000f8e00ff */
[----:B------:R-:W-:Y:S01]  /*44d0*/  LOP3.LUT R12, R5, 0x800fffff, RZ, 0xc0, !PT ;  /* 0x800fffff050c7812 */ /* 0x000fe200078ec0ff */
[----:B------:R-:W-:Y:S01]  /*44e0*/  IMAD.MOV.U32 R29, RZ, RZ, R5 ;  /* 0x000000ffff1d7224 */ /* 0x000fe200078e0005 */
[----:B------:R-:W-:Y:S01]  /*44f0*/  MOV R13, R25 ;  /* 0x00000019000d7202 */ /* 0x000fe20000000f00 */
[----:B------:R-:W-:Y:S01]  /*4500*/  IMAD.U32 R26, RZ, RZ, UR15 ;  /* 0x0000000fff1a7e24 */ /* 0x000fe2000f8e00ff */
[----:B------:R-:W-:Y:S01]  /*4510*/  LOP3.LUT R27, R12, 0x3ff00000, RZ, 0xfc, !PT ;  /* 0x3ff000000c1b7812 */ /* 0x000fe200078efcff */
[----:B------:R-:W-:Y:S01]  /*4520*/  IMAD.MOV.U32 R14, RZ, RZ, 0x1 ;  /* 0x00000001ff0e7424 */ /* 0x000fe200078e00ff */
[C---:B------:R-:W-:Y:S01]  /*4530*/  FSETP.GEU.AND P3, PT, |R13|.reuse, 1.469367938527859385e-39, PT ;  /* 0x001000000d00780b */ /* 0x040fe20003f6e200 */
[----:B------:R-:W-:Y:S01]  /*4540*/  IMAD.MOV.U32 R32, RZ, RZ, 0x1ca00000 ;  /* 0x1ca00000ff207424 */ /* 0x000fe200078e00ff */
[----:B------:R-:W-:Y:S01]  /*4550*/  LOP3.LUT R31, R13, 0x7ff00000, RZ, 0xc0, !PT ;  /* 0x7ff000000d1f7812 */ /* 0x000fe200078ec0ff */
[----:B------:R-:W-:Y:S01]  /*4560*/  IMAD.MOV.U32 R12, RZ, RZ, R24 ;  /* 0x000000ffff0c7224 */ /* 0x000fe200078e0018 */
[----:B------:R-:W-:Y:S01]  /*4570*/  LOP3.LUT R19, R5, 0x7ff00000, RZ, 0xc0, !PT ;  /* 0x7ff0000005137812 */ /* 0x000fe200078ec0ff */
[----:B------:R-:W-:Y:S01]  /*4580*/  @!P0 DMUL R26, R28, 8.98846567431157953865e+307 ;  /* 0x7fe000001c1a8828 */ /* 0x000fe20000000000 */
[----:B------:R-:W-:Y:S01]  /*4590*/  BSSY.RECONVERGENT B0, `(.L_x_215) ;  /* 0x000004d000007945 */ /* 0x000fe20003800200 */
[----:B------:R-:W-:Y:S01]  /*45a0*/  IMAD.MOV.U32 R24, RZ, RZ, R12 ;  /* 0x000000ffff187224 */ /* 0x000fe200078e000c */
[----:B------:R-:W-:Y:S01]  /*45b0*/  ISETP.GE.U32.AND P2, PT, R31, R19, PT ;  /* 0x000000131f00720c */ /* 0x000fe20003f46070 */
[----:B------:R-:W-:-:S02]  /*45c0*/  IMAD.MOV.U32 R34, RZ, RZ, R31 ;  /* 0x000000ffff227224 */ /* 0x000fc400078e001f */
[----:B------:R-:W0:Y:S01]  /*45d0*/  MUFU.RCP64H R15, R27 ;  /* 0x0000001b000f7308 */ /* 0x000e220000001800 */
[C---:B------:R-:W-:Y:S02]  /*45e0*/  SEL R25, R32.reuse, 0x63400000, !P2 ;  /* 0x6340000020197807 */ /* 0x040fe40005000000 */
[----:B------:R-:W-:Y:S02]  /*45f0*/  @!P3 LOP3.LUT R22, R29, 0x7ff00000, RZ, 0xc0, !PT ;  /* 0x7ff000001d16b812 */ /* 0x000fe400078ec0ff */
[----:B------:R-:W-:Y:S02]  /*4600*/  LOP3.LUT R25, R25, 0x800fffff, R13, 0xf8, !PT ;  /* 0x800fffff19197812 */ /* 0x000fe400078ef80d */
[----:B------:R-:W-:Y:S01]  /*4610*/  @!P3 ISETP.GE.U32.AND P4, PT, R31, R22, PT ;  /* 0x000000161f00b20c */ /* 0x000fe20003f86070 */
[----:B------:R-:W-:Y:S01]  /*4620*/  @!P3 IMAD.MOV.U32 R22, RZ, RZ, RZ ;  /* 0x000000ffff16b224 */ /* 0x000fe200078e00ff */
[----:B------:R-:W-:Y:S02]  /*4630*/  @!P0 LOP3.LUT R19, R27, 0x7ff00000, RZ, 0xc0, !PT ;  /* 0x7ff000001b138812 */ /* 0x000fe400078ec0ff */
[----:B------:R-:W-:-:S02]  /*4640*/  @!P3 SEL R23, R32, 0x63400000, !P4 ;  /* 0x634000002017b807 */ /* 0x000fc40006000000 */
[----:B------:R-:W-:Y:S02]  /*4650*/  IADD3 R33, PT, PT, R19, -0x1, RZ ;  /* 0xffffffff13217810 */ /* 0x000fe40007ffe0ff */
[----:B------:R-:W-:Y:S01]  /*4660*/  @!P3 LOP3.LUT R23, R23, 0x80000000, R13, 0xf8, !PT ;  /* 0x800000001717b812 */ /* 0x000fe200078ef80d */
[----:B0-----:R-:W-:-:S03]  /*4670*/  DFMA R20, R14, -R26, 1 ;  /* 0x3ff000000e14742b */ /* 0x001fc6000000081a */
[----:B------:R-:W-:-:S05]  /*4680*/  @!P3 LOP3.LUT R23, R23, 0x100000, RZ, 0xfc, !PT ;  /* 0x001000001717b812 */ /* 0x000fca00078efcff */
[----:B------:R-:W-:Y:S02]  /*4690*/  DFMA R20, R20, R20, R20 ;  /* 0x000000141414722b */ /* 0x000fe40000000014 */
[----:B------:R-:W-:-:S06]  /*46a0*/  @!P3 DFMA R24, R24, 2, -R22 ;  /* 0x400000001818b82b */ /* 0x000fcc0000000816 */
[----:B------:R-:W-:-:S04]  /*46b0*/  DFMA R20, R14, R20, R14 ;  /* 0x000000140e14722b */ /* 0x000fc8000000000e */
[----:B------:R-:W-:-:S04]  /*46c0*/  @!P3 LOP3.LUT R34, R25, 0x7ff00000, RZ, 0xc0, !PT ;  /* 0x7ff000001922b812 */ /* 0x000fc800078ec0ff */
[----:B------:R-:W-:Y:S01]  /*46d0*/  DFMA R14, R20, -R26, 1 ;  /* 0x3ff00000140e742b */ /* 0x000fe2000000081a */
[----:B------:R-:W-:-:S05]  /*46e0*/  VIADD R22, R34, 0xffffffff ;  /* 0xffffffff22167836 */ /* 0x000fca0000000000 */
[----:B------:R-:W-:Y:S02]  /*46f0*/  ISETP.GT.U32.AND P0, PT, R22, 0x7feffffe, PT ;  /* 0x7feffffe1600780c */ /* 0x000fe40003f04070 */
[----:B------:R-:W-:Y:S02]  /*4700*/  DFMA R14, R20, R14, R20 ;  /* 0x0000000e140e722b */ /* 0x000fe40000000014 */
[----:B------:R-:W-:-:S06]  /*4710*/  ISETP.GT.U32.OR P0, PT, R33, 0x7feffffe, P0 ;  /* 0x7feffffe2100780c */ /* 0x000fcc0000704470 */
[----:B------:R-:W-:-:S08]  /*4720*/  DMUL R20, R14, R24 ;  /* 0x000000180e147228 */ /* 0x000fd00000000000 */
[----:B------:R-:W-:-:S08]  /*4730*/  DFMA R22, R20, -R26, R24 ;  /* 0x8000001a1416722b */ /* 0x000fd00000000018 */
[----:B------:R-:W-:Y:S01]  /*4740*/  DFMA R22, R14, R22, R20 ;  /* 0x000000160e16722b */ /* 0x000fe20000000014 */
[----:B------:R-:W-:Y:S10]  /*4750*/  @P0 BRA `(.L_x_216) ;  /* 0x00000000006c0947 */ /* 0x000ff40003800000 */
[----:B------:R-:W-:-:S04]  /*4760*/  LOP3.LUT R14, R29, 0x7ff00000, RZ, 0xc0, !PT ;  /* 0x7ff000001d0e7812 */ /* 0x000fc800078ec0ff */
[CC--:B------:R-:W-:Y:S02]  /*4770*/  VIADDMNMX R12, R31.reuse, -R14.reuse, 0xb9600000, !PT ;  /* 0xb96000001f0c7446 */ /* 0x0c0fe4000780090e */
[----:B------:R-:W-:Y:S02]  /*4780*/  ISETP.GE.U32.AND P0, PT, R31, R14, PT ;  /* 0x0000000e1f00720c */ /* 0x000fe40003f06070 */
[----:B------:R-:W-:Y:S02]  /*4790*/  VIMNMX R12, PT, PT, R12, 0x46a00000, PT ;  /* 0x46a000000c0c7848 */ /* 0x000fe40003fe0100 */
[----:B------:R-:W-:-:S05]  /*47a0*/  SEL R19, R32, 0x63400000, !P0 ;  /* 0x6340000020137807 */ /* 0x000fca0004000000 */
[----:B------:R-:W-:Y:S02]  /*47b0*/  IMAD.IADD R19, R12, 0x1, -R19 ;  /* 0x000000010c137824 */ /* 0x000fe400078e0a13 */
[----:B------:R-:W-:Y:S02]  /*47c0*/  IMAD.MOV.U32 R12, RZ, RZ, RZ ;  /* 0x000000ffff0c7224 */ /* 0x000fe400078e00ff */
        /* <DEDUP_REMOVED lines=20> */
.L_x_216:
[----:B------:R-:W-:-:S14]  /*4910*/  DSETP.NAN.AND P0, PT, R12, R12, PT ;  /* 0x0000000c0c00722a */ /* 0x000fdc0003f08000 */
[----:B------:R-:W-:Y:S05]  /*4920*/  @P0 BRA `(.L_x_218) ;  /* 0x0000000000440947 */ /* 0x000fea0003800000 */
[----:B------:R-:W-:-:S14]  /*4930*/  DSETP.NAN.AND P0, PT, R28, R28, PT ;  /* 0x0000001c1c00722a */ /* 0x000fdc0003f08000 */
[----:B------:R-:W-:Y:S05]  /*4940*/  @P0 BRA `(.L_x_219) ;  /* 0x0000000000300947 */ /* 0x000fea0003800000 */
[----:B------:R-:W-:Y:S01]  /*4950*/  ISETP.NE.AND P0, PT, R34, R19, PT ;  /* 0x000000132200720c */ /* 0x000fe20003f05270 */
[----:B------:R-:W-:Y:S01]  /*4960*/  IMAD.MOV.U32 R15, RZ, RZ, -0x80000 ;  /* 0xfff80000ff0f7424 */ /* 0x000fe200078e00ff */
        /* <DEDUP_REMOVED lines=10> */
.L_x_219:
[----:B------:R-:W-:Y:S01]  /*4a10*/  LOP3.LUT R15, R29, 0x80000, RZ, 0xfc, !PT ;  /* 0x000800001d0f7812 */ /* 0x000fe200078efcff */
[----:B------:R-:W-:Y:S01]  /*4a20*/  IMAD.MOV.U32 R14, RZ, RZ, R28 ;  /* 0x000000ffff0e7224 */ /* 0x000fe200078e001c */
[----:B------:R-:W-:Y:S06]  /*4a30*/  BRA `(.L_x_217) ;  /* 0x0000000000087947 */ /* 0x000fec0003800000 */
.L_x_218:
[----:B------:R-:W-:Y:S01]  /*4a40*/  LOP3.LUT R15, R13, 0x80000, RZ, 0xfc, !PT ;  /* 0x000800000d0f7812 */ /* 0x000fe200078efcff */
[----:B------:R-:W-:-:S07]  /*4a50*/  IMAD.MOV.U32 R14, RZ, RZ, R12 ;  /* 0x000000ffff0e7224 */ /* 0x000fce00078e000c */
.L_x_217:
[----:B------:R-:W-:Y:S05]  /*4a60*/  BSYNC.RECONVERGENT B0 ;  /* 0x0000000000007941 */ /* 0x000fea0003800200 */
.L_x_215:
[----:B------:R-:W-:Y:S01]  /*4a70*/  IMAD.MOV.U32 R31, RZ, RZ, 0x0 ;  /* 0x00000000ff1f7424 */ /* 0x000fe200078e00ff */
[----:B------:R-:W-:Y:S01]  /*4a80*/  MOV R12, R14 ;  /* 0x0000000e000c7202 */ /* 0x000fe20000000f00 */
[----:B------:R-:W-:Y:S02]  /*4a90*/  IMAD.MOV.U32 R13, RZ, RZ, R15 ;  /* 0x000000ffff0d7224 */ /* 0x000fe400078e000f */
[----:B------:R-:W-:Y:S05]  /*4aa0*/  RET.REL.NODEC R30 `(_Z16PDH_CUDA_kernel4P8atomdescP10hist_entryxdi) ;  /* 0xffffffb41e547950 */ /* 0x000fea0003c3ffff */
        .weak           $__internal_3_$__cuda_sm20_dsqrt_rn_f64_mediumpath_v1
        .type           $__internal_3_$__cuda_sm20_dsqrt_rn_f64_mediumpath_v1,@function
        .size           $__internal_3_$__cuda_sm20_dsqrt_rn_f64_mediumpath_v1,(.L_x_362 - $__internal_3_$__cuda_sm20_dsqrt_rn_f64_mediumpath_v1)
$__internal_3_$__cuda_sm20_dsqrt_rn_f64_mediumpath_v1:
        /* <DEDUP_REMOVED lines=12> */
.L_x_221:
[----:B------:R-:W-:-:S14]  /*4b70*/  DSETP.NE.AND P0, PT, R22, RZ, PT ;  /* 0x000000ff1600722a */ /* 0x000fdc0003f05000 */
[----:B------:R-:W-:Y:S05]  /*4b80*/  @!P0 BRA `(.L_x_223) ;  /* 0x0000000000588947 */ /* 0x000fea0003800000 */
[----:B------:R-:W-:-:S13]  /*4b90*/  ISETP.GE.AND P0, PT, R23, RZ, PT ;  /* 0x000000ff1700720c */ /* 0x000fda0003f06270 */
[----:B------:R-:W-:Y:S02]  /*4ba0*/  @!P0 IMAD.MOV.U32 R12, RZ, RZ, 0x0 ;  /* 0x00000000ff0c8424 */ /* 0x000fe400078e00ff */
[----:B------:R-:W-:Y:S01]  /*4bb0*/  @!P0 IMAD.MOV.U32 R13, RZ, RZ, -0x80000 ;  /* 0xfff80000ff0d8424 */ /* 0x000fe200078e00ff */
[----:B------:R-:W-:Y:S06]  /*4bc0*/  @!P0 BRA `(.L_x_222) ;  /* 0x00000000004c8947 */ /* 0x000fec0003800000 */
[----:B------:R-:W-:-:S13]  /*4bd0*/  ISETP.GT.AND P0, PT, R23, 0x7fefffff, PT ;  /* 0x7fefffff1700780c */ /* 0x000fda0003f04270 */
[----:B------:R-:W-:Y:S05]  /*4be0*/  @P0 BRA `(.L_x_223) ;  /* 0x0000000000400947 */ /* 0x000fea0003800000 */
[----:B------:R-:W-:Y:S01]  /*4bf0*/  DMUL R22, R22, 8.11296384146066816958e+31 ;  /* 0x4690000016167828 */ /* 0x000fe20000000000 */
[----:B------:R-:W-:Y:S01]  /*4c00*/  MOV R20, RZ ;  /* 0x000000ff00147202 */ /* 0x000fe20000000f00 */
[----:B------:R-:W-:Y:S02]  /*4c10*/  IMAD.MOV.U32 R12, RZ, RZ, 0x0 ;  /* 0x00000000ff0c7424 */ /* 0x000fe400078e00ff */
[----:B------:R-:W-:Y:S02]  /*4c20*/  IMAD.MOV.U32 R13, RZ, RZ, 0x3fd80000 ;  /* 0x3fd80000ff0d7424 */ /* 0x000fe400078e00ff */
        /* <DEDUP_REMOVED lines=12> */
.L_x_223:
[----:B------:R-:W-:-:S11]  /*4cf0*/  DADD R12, R22, R22 ;  /* 0x00000000160c7229 */ /* 0x000fd60000000016 */
.L_x_222:
[----:B------:R-:W-:Y:S05]  /*4d00*/  BSYNC.RECONVERGENT B0 ;  /* 0x0000000000007941 */ /* 0x000fea0003800200 */
.L_x_220:
[----:B------:R-:W-:-:S04]  /*4d10*/  IMAD.MOV.U32 R25, RZ, RZ, 0x0 ;  /* 0x00000000ff197424 */ /* 0x000fc800078e00ff */
[----:B------:R-:W-:Y:S05]  /*4d20*/  RET.REL.NODEC R24 `(_Z16PDH_CUDA_kernel4P8atomdescP10hist_entryxdi) ;  /* 0xffffffb018b47950 */ /* 0x000fea0003c3ffff */
.L_x_224:
        /* <DEDUP_REMOVED lines=13> */
.L_x_362:


//--------------------- .text._Z16PDH_CUDA_kernel3P8atomdescP10hist_entryxdi --------------------------
	.section	.text._Z16PDH_CUDA_kernel3P8atomdescP10hist_entryxdi,"ax",@progbits
	.align	128
        .global         _Z16PDH_CUDA_kernel3P8atomdescP10hist_entryxdi
        .type           _Z16PDH_CUDA_kernel3P8atomdescP10hist_entryxdi,@function
        .size           _Z16PDH_CUDA_kernel3P8atomdescP10hist_entryxdi,(.L_x_364 - _Z16PDH_CUDA_kernel3P8atomdescP10hist_entryxdi)
        .other          _Z16PDH_CUDA_kernel3P8atomdescP10hist_entryxdi,@"STO_CUDA_ENTRY STV_DEFAULT"
_Z16PDH_CUDA_kernel3P8atomdescP10hist_entryxdi:
.text._Z16PDH_CUDA_kernel3P8atomdescP10hist_entryxdi:
[----:B------:R-:W-:Y:S01]  /*0000*/  LDC R1, c[0x0][0x37c] ;  /* 0x0000df00ff017b82 */ /* 0x000fe20000000800 */
[----:B------:R-:W0:Y:S01]  /*0010*/  LDCU UR4, c[0x0][0x3a0] ;  /* 0x00007400ff0477ac */ /* 0x000e220008000800 */
[----:B------:R-:W1:Y:S01]  /*0020*/  S2R R3, SR_TID.X ;  /* 0x0000000000037919 */ /* 0x000e620000002100 */
[----:B------:R-:W2:Y:S01]  /*0030*/  LDCU.64 UR10, c[0x0][0x390] ;  /* 0x00007200ff0a77ac */ /* 0x000ea20008000a00 */
[----:B------:R-:W3:Y:S01]  /*0040*/  S2R R2, SR_CTAID.X ;  /* 0x0000000000027919 */ /* 0x000ee20000002500 */
[----:B------:R-:W4:Y:S01]  /*0050*/  LDCU UR6, c[0x0][0x360] ;  /* 0x00006c00ff0677ac */ /* 0x000f220008000800 */
[----:B0-----:R-:W-:-:S09]  /*0060*/  UISETP.GE.AND UP0, UPT, UR4, 0x1, UPT ;  /* 0x000000010400788c */ /* 0x001fd2000bf06270 */
[----:B--2-4-:R-:W-:Y:S05]  /*0070*/  BRA.U !UP0, `(.L_x_225) ;  /* 0x0000000108307547 */ /* 0x014fea000b800000 */
[----:B------:R-:W0:Y:S01]  /*0080*/  LDCU UR5, c[0x0][0x3a0] ;  /* 0x00007400ff0577ac */ /* 0x000e220008000800 */
[----:B------:R-:W-:-:S05]  /*0090*/  UMOV UR4, URZ ;  /* 0x000000ff00047c82 */ /* 0x000fca0008000000 */
.L_x_226:
[----:B-1----:R-:W-:Y:S01]  /*00a0*/  VIADD R7, R3, UR4 ;  /* 0x0000000403077c36 */ /* 0x002fe20008000000 */
[----:B------:R-:W-:-:S04]  /*00b0*/  UIADD3 UR4, UPT, UPT, UR6, UR4, URZ ;  /* 0x0000000406047290 */ /* 0x000fc8000fffe0ff */
[----:B0-----:R-:W-:Y:S01]  /*00c0*/  ISETP.GE.U32.AND P0, PT, R7, UR5, PT ;  /* 0x0000000507007c0c */ /* 0x001fe2000bf06070 */
[----:B------:R-:W-:-:S12]  /*00d0*/  UISETP.GE.AND UP0, UPT, UR4, UR5, UPT ;  /* 0x000000050400728c */ /* 0x000fd8000bf06270 */
[----:B------:R-:W0:Y:S01]  /*00e0*/  @!P0 S2R R5, SR_CgaCtaId ;  /* 0x0000000000058919 */ /* 0x000e220000008800 */
[----:B--2---:R-:W-:-:S04]  /*00f0*/  @!P0 MOV R0, 0x400 ;  /* 0x0000040000008802 */ /* 0x004fc80000000f00 */
[----:B0-----:R-:W-:-:S05]  /*0100*/  @!P0 LEA R0, R5, R0, 0x18 ;  /* 0x0000000005008211 */ /* 0x001fca00078ec0ff */
[----:B------:R-:W-:-:S05]  /*0110*/  @!P0 IMAD R0, R7, 0x8, R0 ;  /* 0x0000000807008824 */ /* 0x000fca00078e0200 */
[----:B------:R2:W-:Y:S01]  /*0120*/  @!P0 STS.64 [R0], RZ ;  /* 0x000000ff00008388 */ /* 0x0005e20000000a00 */
[----:B------:R-:W-:Y:S05]  /*0130*/  BRA.U !UP0, `(.L_x_226) ;  /* 0xfffffffd08d87547 */ /* 0x000fea000b83ffff */
.L_x_225:
[----:B-1-3--:R-:W-:Y:S01]  /*0140*/  IMAD R7, R2, UR6, R3 ;  /* 0x0000000602077c24 */ /* 0x00afe2000f8e0203 */
[----:B------:R-:W-:Y:S04]  /*0150*/  BAR.SYNC.DEFER_BLOCKING 0x0 ;  /* 0x0000000000007b1d */ /* 0x000fe80000010000 */
[----:B------:R-:W-:Y:S02]  /*0160*/  ISETP.GE.U32.AND P0, PT, R7, UR10, PT ;  /* 0x0000000a07007c0c */ /* 0x000fe4000bf06070 */
[----:B------:R-:W-:Y:S01]  /*0170*/  SHF.R.S32.HI R2, RZ, 0x1f, R7 ;  /* 0x0000001fff027819 */ /* 0x000fe20000011407 */
[----:B------:R-:W0:Y:S03]  /*0180*/  LDCU.64 UR8, c[0x0][0x358] ;  /* 0x00006b00ff0877ac */ /* 0x000e260008000a00 */
[----:B------:R-:W-:-:S13]  /*0190*/  ISETP.GE.AND.EX P0, PT, R2, UR11, PT, P0 ;  /* 0x0000000b02007c0c */ /* 0x000fda000bf06300 */
[----:B------:R-:W-:Y:S05]  /*01a0*/  @P0 BRA `(.L_x_227) ;  /* 0x0000000400680947 */ /* 0x000fea0003800000 */
[----:B--2---:R-:W-:-:S05]  /*01b0*/  VIADD R0, R7, 0x1 ;  /* 0x0000000107007836 */ /* 0x004fca0000000000 */
[----:B------:R-:W-:Y:S02]  /*01c0*/  ISETP.GE.U32.AND P0, PT, R0, UR10, PT ;  /* 0x0000000a00007c0c */ /* 0x000fe4000bf06070 */
[----:B------:R-:W-:-:S04]  /*01d0*/  SHF.R.S32.HI R12, RZ, 0x1f, R0 ;  /* 0x0000001fff0c7819 */ /* 0x000fc80000011400 */
[----:B------:R-:W-:-:S13]  /*01e0*/  ISETP.GE.AND.EX P0, PT, R12, UR11, PT, P0 ;  /* 0x0000000b0c007c0c */ /* 0x000fda000bf06300 */
[----:B------:R-:W-:Y:S05]  /*01f0*/  @P0 BRA `(.L_x_227) ;  /* 0x0000000400540947 */ /* 0x000fea0003800000 */
[----:B------:R-:W1:Y:S01]  /*0200*/  LDC.64 R4, c[0x0][0x380] ;  /* 0x0000e000ff047b82 */ /* 0x000e620000000a00 */
[----:B------:R-:W-:Y:S02]  /*0210*/  IMAD R9, R2, 0x18, RZ ;  /* 0x0000001802097824 */ /* 0x000fe400078e02ff */
[----:B-1----:R-:W-:-:S04]  /*0220*/  IMAD.WIDE.U32 R4, R7, 0x18, R4 ;  /* 0x0000001807047825 */ /* 0x002fc800078e0004 */
[----:B------:R-:W-:-:S05]  /*0230*/  IMAD.IADD R5, R5, 0x1, R9 ;  /* 0x0000000105057824 */ /* 0x000fca00078e0209 */
[----:B0-----:R0:W5:Y:S04]  /*0240*/  LDG.E.64 R6, desc[UR8][R4.64] ;  /* 0x0000000804067981 */ /* 0x001168000c1e1b00 */
[----:B------:R0:W5:Y:S04]  /*0250*/  LDG.E.64 R8, desc[UR8][R4.64+0x8] ;  /* 0x0000080804087981 */ /* 0x000168000c1e1b00 */
[----:B------:R0:W5:Y:S01]  /*0260*/  LDG.E.64 R10, desc[UR8][R4.64+0x10] ;  /* 0x00001008040a7981 */ /* 0x000162000c1e1b00 */
[----:B------:R-:W-:Y:S01]  /*0270*/  MOV R2, 0x400 ;  /* 0x0000040000027802 */ /* 0x000fe20000000f00 */
[----:B------:R-:W1:Y:S03]  /*0280*/  S2R R13, SR_CgaCtaId ;  /* 0x00000000000d7919 */ /* 0x000e660000008800 */
[----:B-1----:R-:W-:Y:S01]  /*0290*/  LEA R2, R13, R2, 0x18 ;  /* 0x000000020d027211 */ /* 0x002fe200078ec0ff */
[----:B0-----:R-:W-:-:S07]  /*02a0*/  IMAD.MOV.U32 R13, RZ, RZ, R0 ;  /* 0x000000ffff0d7224 */ /* 0x001fce00078e0000 */
.L_x_234:
[----:B------:R-:W0:Y:S01]  /*02b0*/  LDC.64 R14, c[0x0][0x380] ;  /* 0x0000e000ff0e7b82 */ /* 0x000e220000000a00 */
[----:B------:R-:W-:Y:S02]  /*02c0*/  IMAD R5, R12, 0x18, RZ ;  /* 0x000000180c057824 */ /* 0x000fe400078e02ff */
[----:B0-----:R-:W-:-:S04]  /*02d0*/  IMAD.WIDE.U32 R14, R13, 0x18, R14 ;  /* 0x000000180d0e7825 */ /* 0x001fc800078e000e */
[----:B------:R-:W-:-:S05]  /*02e0*/  IMAD.IADD R15, R15, 0x1, R5 ;  /* 0x000000010f0f7824 */ /* 0x000fca00078e0205 */
[----:B------:R-:W2:Y:S04]  /*02f0*/  LDG.E.64 R12, desc[UR8][R14.64+0x8] ;  /* 0x000008080e0c7981 */ /* 0x000ea8000c1e1b00 */
[----:B------:R-:W3:Y:S04]  /*0300*/  LDG.E.64 R4, desc[UR8][R14.64] ;  /* 0x000000080e047981 */ /* 0x000ee8000c1e1b00 */
[----:B------:R0:W4:Y:S01]  /*0310*/  LDG.E.64 R16, desc[UR8][R14.64+0x10] ;  /* 0x000010080e107981 */ /* 0x000122000c1e1b00 */
[----:B------:R-:W-:Y:S05]  /*0320*/  YIELD ;  /* 0x0000000000007946 */ /* 0x000fea0003800000 */
[----:B------:R-:W-:Y:S01]  /*0330*/  BSSY.RECONVERGENT B0, `(.L_x_228) ;  /* 0x000001b000007945 */ /* 0x000fe20003800200 */
[----:B0-----:R-:W-:-:S02]  /*0340*/  IMAD.MOV.U32 R14, RZ, RZ, 0x0 ;  /* 0x00000000ff0e7424 */ /* 0x001fc400078e00ff */
[----:B------:R-:W-:Y:S01]  /*0350*/  IMAD.MOV.U32 R15, RZ, RZ, 0x3fd80000 ;  /* 0x3fd80000ff0f7424 */ /* 0x000fe200078e00ff */
[----:B--2--5:R-:W-:Y:S02]  /*0360*/  DADD R12, R8, -R12 ;  /* 0x00000000080c7229 */ /* 0x024fe4000000080c */
[----:B---3--:R-:W-:-:S06]  /*0370*/  DADD R4, R6, -R4 ;  /* 0x0000000006047229 */ /* 0x008fcc0000000804 */
[----:B------:R-:W-:Y:S02]  /*0380*/  DMUL R12, R12, R12 ;  /* 0x0000000c0c0c7228 */ /* 0x000fe40000000000 */
[----:B----4-:R-:W-:-:S06]  /*0390*/  DADD R16, R10, -R16 ;  /* 0x000000000a107229 */ /* 0x010fcc0000000810 */
        /* <DEDUP_REMOVED lines=16> */
[----:B------:R-:W-:-:S07]  /*04a0*/  MOV R14, 0x4c0 ;  /* 0x000004c0000e7802 */ /* 0x000fce0000000f00 */
[----:B------:R-:W-:Y:S05]  /*04b0*/  CALL.REL.NOINC `($__internal_5_$__cuda_sm20_dsqrt_rn_f64_mediumpath_v1) ;  /* 0x0000000800647944 */ /* 0x000fea0003c00000 */
[----:B------:R-:W-:Y:S02]  /*04c0*/  IMAD.MOV.U32 R14, RZ, RZ, R12 ;  /* 0x000000ffff0e7224 */ /* 0x000fe400078e000c */
[----:B------:R-:W-:-:S07]  /*04d0*/  IMAD.MOV.U32 R15, RZ, RZ, R13 ;  /* 0x000000ffff0f7224 */ /* 0x000fce00078e000d */
.L_x_229:
[----:B------:R-:W-:Y:S05]  /*04e0*/  BSYNC.RECONVERGENT B0 ;  /* 0x0000000000007941 */ /* 0x000fea0003800200 */
.L_x_228:
        /* <DEDUP_REMOVED lines=17> */
[----:B------:R-:W-:Y:S01]  /*0600*/  IMAD.MOV.U32 R16, RZ, RZ, R14 ;  /* 0x000000ffff107224 */ /* 0x000fe200078e000e */
[----:B------:R-:W-:Y:S01]  /*0610*/  MOV R26, 0x640 ;  /* 0x00000640001a7802 */ /* 0x000fe20000000f00 */
[----:B------:R-:W-:-:S07]  /*0620*/  IMAD.MOV.U32 R17, RZ, RZ, R15 ;  /* 0x000000ffff117224 */ /* 0x000fce00078e000f */
[----:B------:R-:W-:Y:S05]  /*0630*/  CALL.REL.NOINC `($__internal_4_$__cuda_sm20_div_rn_f64_full) ;  /* 0x0000000000a47944 */ /* 0x000fea0003c00000 */
.L_x_231:
[----:B------:R-:W-:Y:S05]  /*0640*/  BSYNC.RECONVERGENT B0 ;  /* 0x0000000000007941 */ /* 0x000fea0003800200 */
.L_x_230:
[----:B------:R-:W0:Y:S01]  /*0650*/  F2I.F64.TRUNC R5, R4 ;  /* 0x0000000400057311 */ /* 0x000e22000030d100 */
[----:B------:R-:W-:Y:S01]  /*0660*/  BSSY.RECONVERGENT B0, `(.L_x_232) ;  /* 0x0000007000007945 */ /* 0x000fe20003800200 */
[----:B0-----:R-:W-:-:S07]  /*0670*/  IMAD R17, R5, 0x8, R2 ;  /* 0x0000000805117824 */ /* 0x001fce00078e0202 */
.L_x_233:
[----:B------:R-:W0:Y:S02]  /*0680*/  LDS.64 R12, [R17] ;  /* 0x00000000110c7984 */ /* 0x000e240000000a00 */
[----:B0-----:R-:W-:-:S05]  /*0690*/  IADD3 R14, P0, PT, R12, 0x1, RZ ;  /* 0x000000010c0e7810 */ /* 0x001fca0007f1e0ff */
[----:B------:R-:W-:-:S07]  /*06a0*/  IMAD.X R15, RZ, RZ, R13, P0 ;  /* 0x000000ffff0f7224 */ /* 0x000fce00000e060d */
[----:B------:R-:W0:Y:S02]  /*06b0*/  ATOMS.CAST.SPIN.64 P0, [R17], R12, R14 ;  /* 0x0000000c1100758d */ /* 0x000e24000180040e */
[----:B0-----:R-:W-:Y:S05]  /*06c0*/  @!P0 BRA `(.L_x_233) ;  /* 0xfffffffc00ec8947 */ /* 0x001fea000383ffff */
[----:B------:R-:W-:Y:S05]  /*06d0*/  BSYNC.RECONVERGENT B0 ;  /* 0x0000000000007941 */ /* 0x000fea0003800200 */
.L_x_232:
[----:B------:R-:W0:Y:S01]  /*06e0*/  LDCU.64 UR4, c[0x0][0x390] ;  /* 0x00007200ff0477ac */ /* 0x000e220008000a00 */
[----:B------:R-:W-:-:S04]  /*06f0*/  VIADD R13, R0, 0x1 ;  /* 0x00000001000d7836 */ /* 0x000fc80000000000 */
[--C-:B------:R-:W-:Y:S01]  /*0700*/  IMAD.MOV.U32 R0, RZ, RZ, R13.reuse ;  /* 0x000000ffff007224 */ /* 0x100fe200078e000d */
[----:B------:R-:W-:Y:S02]  /*0710*/  SHF.R.S32.HI R12, RZ, 0x1f, R13 ;  /* 0x0000001fff0c7819 */ /* 0x000fe4000001140d */
[----:B0-----:R-:W-:-:S04]  /*0720*/  ISETP.GE.U32.AND P0, PT, R13, UR4, PT ;  /* 0x000000040d007c0c */ /* 0x001fc8000bf06070 */
[----:B------:R-:W-:-:S13]  /*0730*/  ISETP.GE.AND.EX P0, PT, R12, UR5, PT, P0 ;  /* 0x000000050c007c0c */ /* 0x000fda000bf06300 */
[----:B------:R-:W-:Y:S05]  /*0740*/  @!P0 BRA `(.L_x_234) ;  /* 0xfffffff800d88947 */ /* 0x000fea000383ffff */
.L_x_227:
[----:B--2---:R-:W1:Y:S01]  /*0750*/  LDC R0, c[0x0][0x3a0] ;  /* 0x0000e800ff007b82 */ /* 0x004e620000000800 */
[----:B------:R-:W-:Y:S07]  /*0760*/  WARPSYNC.ALL ;  /* 0x0000000000007948 */ /* 0x000fee0003800000 */
[----:B------:R-:W-:Y:S01]  /*0770*/  BAR.SYNC.DEFER_BLOCKING 0x0 ;  /* 0x0000000000007b1d */ /* 0x000fe20000010000 */
[----:B-1----:R-:W-:-:S13]  /*0780*/  ISETP.GE.AND P0, PT, R0, 0x1, PT ;  /* 0x000000010000780c */ /* 0x002fda0003f06270 */
[----:B0-----:R-:W-:Y:S05]  /*0790*/  @!P0 EXIT ;  /* 0x000000000000894d */ /* 0x001fea0003800000 */
[----:B------:R-:W0:Y:S01]  /*07a0*/  S2UR UR5, SR_CgaCtaId ;  /* 0x00000000000579c3 */ /* 0x000e220000008800 */
[----:B------:R-:W-:Y:S01]  /*07b0*/  UMOV UR4, 0x400 ;  /* 0x0000040000047882 */ /* 0x000fe20000000000 */
[----:B------:R-:W1:Y:S06]  /*07c0*/  LDCU UR7, c[0x0][0x3a0] ;  /* 0x00007400ff0777ac */ /* 0x000e6c0008000800 */
[----:B------:R-:W2:Y:S01]  /*07d0*/  LDC.64 R8, c[0x0][0x388] ;  /* 0x0000e200ff087b82 */ /* 0x000ea20000000a00 */
[----:B0-----:R-:W-:-:S03]  /*07e0*/  ULEA UR5, UR5, UR4, 0x18 ;  /* 0x0000000405057291 */ /* 0x001fc6000f8ec0ff */
[----:B-1----:R-:W-:-:S09]  /*07f0*/  UMOV UR4, URZ ;  /* 0x000000ff00047c82 */ /* 0x002fd20008000000 */
.L_x_237:
[----:B0-----:R-:W-:Y:S01]  /*0800*/  VIADD R5, R3, UR4 ;  /* 0x0000000403057c36 */ /* 0x001fe20008000000 */
[----:B------:R-:W-:Y:S01]  /*0810*/  UIADD3 UR4, UPT, UPT, UR6, UR4, URZ ;  /* 0x0000000406047290 */ /* 0x000fe2000fffe0ff */
[----:B------:R-:W-:Y:S03]  /*0820*/  BSSY.RECONVERGENT B0, `(.L_x_235) ;  /* 0x0000008000007945 */ /* 0x000fe60003800200 */
[----:B------:R-:W-:Y:S01]  /*0830*/  ISETP.GE.U32.AND P0, PT, R5, UR7, PT ;  /* 0x0000000705007c0c */ /* 0x000fe2000bf06070 */
[----:B------:R-:W-:-:S12]  /*0840*/  UISETP.GE.AND UP0, UPT, UR4, UR7, UPT ;  /* 0x000000070400728c */ /* 0x000fd8000bf06270 */
[----:B------:R-:W-:Y:S05]  /*0850*/  @P0 BRA `(.L_x_236) ;  /* 0x0000000000100947 */ /* 0x000fea0003800000 */
[C---:B------:R-:W-:Y:S01]  /*0860*/  LEA R6, R5.reuse, UR5, 0x3 ;  /* 0x0000000505067c11 */ /* 0x040fe2000f8e18ff */
[----:B--2---:R-:W-:-:S05]  /*0870*/  IMAD.WIDE.U32 R4, R5, 0x8, R8 ;  /* 0x0000000805047825 */ /* 0x004fca00078e0008 */
[----:B------:R-:W0:Y:S04]  /*0880*/  LDS.64 R6, [R6] ;  /* 0x0000000006067984 */ /* 0x000e280000000a00 */
[----:B0-----:R0:W-:Y:S02]  /*0890*/  REDG.E.ADD.64.STRONG.GPU desc[UR8][R4.64], R6 ;  /* 0x000000060400798e */ /* 0x0011e4000c12e508 */
.L_x_236:
[----:B------:R-:W-:Y:S05]  /*08a0*/  BSYNC.RECONVERGENT B0 ;  /* 0x0000000000007941 */ /* 0x000fea0003800200 */
.L_x_235:
[----:B------:R-:W-:Y:S05]  /*08b0*/  BRA.U !UP0, `(.L_x_237) ;  /* 0xfffffffd08d07547 */ /* 0x000fea000b83ffff */
[----:B------:R-:W-:Y:S05]  /*08c0*/  EXIT ;  /* 0x000000000000794d */ /* 0x000fea0003800000 */
        .weak           $__internal_4_$__cuda_sm20_div_rn_f64_full
        .type           $__internal_4_$__cuda_sm20_div_rn_f64_full,@function
        .size           $__internal_4_$__cuda_sm20_div_rn_f64_full,($__internal_5_$__cuda_sm20_dsqrt_rn_f64_mediumpath_v1 - $__internal_4_$__cuda_sm20_div_rn_f64_full)
$__internal_4_$__cuda_sm20_div_rn_f64_full:
[----:B------:R-:W0:Y:S01]  /*08d0*/  LDC.64 R12, c[0x0][0x398] ;  /* 0x0000e600ff0c7b82 */ /* 0x000e220000000a00 */
[----:B------:R-:W-:Y:S01]  /*08e0*/  IMAD.MOV.U32 R22, RZ, RZ, 0x1 ;  /* 0x00000001ff167424 */ /* 0x000fe200078e00ff */
[----:B------:R-:W-:Y:S01]  /*08f0*/  FSETP.GEU.AND P2, PT, |R17|, 1.469367938527859385e-39, PT ;  /* 0x001000001100780b */ /* 0x000fe20003f4e200 */
[----:B------:R-:W-:Y:S01]  /*0900*/  BSSY.RECONVERGENT B1, `(.L_x_238) ;  /* 0x0000052000017945 */ /* 0x000fe20003800200 */
[C---:B0-----:R-:W-:Y:S02]  /*0910*/  FSETP.GEU.AND P0, PT, |R13|.reuse, 1.469367938527859385e-39, PT ;  /* 0x001000000d00780b */ /* 0x041fe40003f0e200 */
[C---:B------:R-:W-:Y:S02]  /*0920*/  LOP3.LUT R14, R13.reuse, 0x800fffff, RZ, 0xc0, !PT ;  /* 0x800fffff0d0e7812 */ /* 0x040fe400078ec0ff */
[----:B------:R-:W-:Y:S02]  /*0930*/  LOP3.LUT R28, R13, 0x7ff00000, RZ, 0xc0, !PT ;  /* 0x7ff000000d1c7812 */ /* 0x000fe400078ec0ff */
[----:B------:R-:W-:Y:S01]  /*0940*/  LOP3.LUT R15, R14, 0x3ff00000, RZ, 0xfc, !PT ;  /* 0x3ff000000e0f7812 */ /* 0x000fe200078efcff */
[----:B------:R-:W-:-:S06]  /*0950*/  IMAD.MOV.U32 R14, RZ, RZ, R12 ;  /* 0x000000ffff0e7224 */ /* 0x000fcc00078e000c */
[----:B------:R-:W0:Y:S02]  /*0960*/  @!P0 LDC.64 R4, c[0x0][0x398] ;  /* 0x0000e600ff048b82 */ /* 0x000e240000000a00 */
[----:B0-----:R-:W-:Y:S01]  /*0970*/  @!P0 DMUL R14, R4, 8.98846567431157953865e+307 ;  /* 0x7fe00000040e8828 */ /* 0x001fe20000000000 */
[----:B------:R-:W-:Y:S01]  /*0980*/  LOP3.LUT R5, R17, 0x7ff00000, RZ, 0xc0, !PT ;  /* 0x7ff0000011057812 */ /* 0x000fe200078ec0ff */
[----:B------:R-:W-:-:S04]  /*0990*/  IMAD.MOV.U32 R4, RZ, RZ, 0x1ca00000 ;  /* 0x1ca00000ff047424 */ /* 0x000fc800078e00ff */
[----:B------:R-:W0:Y:S01]  /*09a0*/  MUFU.RCP64H R23, R15 ;  /* 0x0000000f00177308 */ /* 0x000e220000001800 */
[----:B------:R-:W-:-:S04]  /*09b0*/  ISETP.GE.U32.AND P1, PT, R5, R28, PT ;  /* 0x0000001c0500720c */ /* 0x000fc80003f26070 */
[----:B------:R-:W-:-:S04]  /*09c0*/  SEL R4, R4, 0x63400000, !P1 ;  /* 0x6340000004047807 */ /* 0x000fc80004800000 */
[----:B------:R-:W-:-:S04]  /*09d0*/  @!P2 LOP3.LUT R24, R4, 0x80000000, R17, 0xf8, !PT ;  /* 0x800000000418a812 */ /* 0x000fc800078ef811 */
[----:B------:R-:W-:Y:S01]  /*09e0*/  @!P2 LOP3.LUT R25, R24, 0x100000, RZ, 0xfc, !PT ;  /* 0x001000001819a812 */ /* 0x000fe200078efcff */
[----:B------:R-:W-:Y:S01]  /*09f0*/  @!P2 IMAD.MOV.U32 R24, RZ, RZ, RZ ;  /* 0x000000ffff18a224 */ /* 0x000fe200078e00ff */
[----:B0-----:R-:W-:-:S08]  /*0a00*/  DFMA R18, R22, -R14, 1 ;  /* 0x3ff000001612742b */ /* 0x001fd0000000080e */
[----:B------:R-:W-:-:S08]  /*0a10*/  DFMA R18, R18, R18, R18 ;  /* 0x000000121212722b */ /* 0x000fd00000000012 */
[----:B------:R-:W-:Y:S01]  /*0a20*/  DFMA R22, R22, R18, R22 ;  /* 0x000000121616722b */ /* 0x000fe20000000016 */
[----:B------:R-:W-:Y:S01]  /*0a30*/  LOP3.LUT R19, R4, 0x800fffff, R17, 0xf8, !PT ;  /* 0x800fffff04137812 */ /* 0x000fe200078ef811 */
[----:B------:R-:W-:-:S06]  /*0a40*/  IMAD.MOV.U32 R18, RZ, RZ, R16 ;  /* 0x000000ffff127224 */ /* 0x000fcc00078e0010 */
[----:B------:R-:W-:Y:S02]  /*0a50*/  DFMA R20, R22, -R14, 1 ;  /* 0x3ff000001614742b */ /* 0x000fe4000000080e */
[----:B------:R-:W-:-:S06]  /*0a60*/  @!P2 DFMA R18, R18, 2, -R24 ;  /* 0x400000001212a82b */ /* 0x000fcc0000000818 */
[----:B------:R-:W-:-:S08]  /*0a70*/  DFMA R20, R22, R20, R22 ;  /* 0x000000141614722b */ /* 0x000fd00000000016 */
[----:B------:R-:W-:-:S08]  /*0a80*/  DMUL R22, R20, R18 ;  /* 0x0000001214167228 */ /* 0x000fd00000000000 */
[----:B------:R-:W-:-:S08]  /*0a90*/  DFMA R24, R22, -R14, R18 ;  /* 0x8000000e1618722b */ /* 0x000fd00000000012 */
[----:B------:R-:W-:Y:S01]  /*0aa0*/  DFMA R24, R20, R24, R22 ;  /* 0x000000181418722b */ /* 0x000fe20000000016 */
[----:B------:R-:W-:Y:S01]  /*0ab0*/  IMAD.MOV.U32 R20, RZ, RZ, R5 ;  /* 0x000000ffff147224 */ /* 0x000fe200078e0005 */
[----:B------:R-:W-:Y:S01]  /*0ac0*/  @!P2 LOP3.LUT R20, R19, 0x7ff00000, RZ, 0xc0, !PT ;  /* 0x7ff000001314a812 */ /* 0x000fe200078ec0ff */
[----:B------:R-:W-:Y:S01]  /*0ad0*/  IMAD.MOV.U32 R21, RZ, RZ, R28 ;  /* 0x000000ffff157224 */ /* 0x000fe200078e001c */
[----:B------:R-:W-:Y:S02]  /*0ae0*/  @!P0 LOP3.LUT R21, R15, 0x7ff00000, RZ, 0xc0, !PT ;  /* 0x7ff000000f158812 */ /* 0x000fe400078ec0ff */
[----:B------:R-:W-:-:S04]  /*0af0*/  IADD3 R22, PT, PT, R20, -0x1, RZ ;  /* 0xffffffff14167810 */ /* 0x000fc80007ffe0ff */
[----:B------:R-:W-:Y:S01]  /*0b00*/  ISETP.GT.U32.AND P0, PT, R22, 0x7feffffe, PT ;  /* 0x7feffffe1600780c */ /* 0x000fe20003f04070 */
[----:B------:R-:W-:-:S05]  /*0b10*/  VIADD R22, R21, 0xffffffff ;  /* 0xffffffff15167836 */ /* 0x000fca0000000000 */
[----:B------:R-:W-:-:S13]  /*0b20*/  ISETP.GT.U32.OR P0, PT, R22, 0x7feffffe, P0 ;  /* 0x7feffffe1600780c */ /* 0x000fda0000704470 */
[----:B------:R-:W-:Y:S05]  /*0b30*/  @P0 BRA `(.L_x_239) ;  /* 0x0000000000600947 */ /* 0x000fea0003800000 */
[----:B------:R-:W-:Y:S01]  /*0b40*/  VIADDMNMX R5, R5, -R28, 0xb9600000, !PT ;  /* 0xb960000005057446 */ /* 0x000fe2000780091c */
[----:B------:R-:W-:-:S03]  /*0b50*/  IMAD.MOV.U32 R16, RZ, RZ, RZ ;  /* 0x000000ffff107224 */ /* 0x000fc600078e00ff */
[----:B------:R-:W-:-:S05]  /*0b60*/  VIMNMX R5, PT, PT, R5, 0x46a00000, PT ;  /* 0x46a0000005057848 */ /* 0x000fca0003fe0100 */
        /* <DEDUP_REMOVED lines=13> */
[----:B------:R-:W-:-:S06]  /*0c40*/  IMAD.MOV.U32 R14, RZ, RZ, RZ ;  /* 0x000000ffff0e7224 */ /* 0x000fcc00078e00ff */
[----:B------:R-:W-:-:S03]  /*0c50*/  DFMA R14, R4, -R14, R24 ;  /* 0x8000000e040e722b */ /* 0x000fc60000000018 */
[----:B------:R-:W-:-:S03]  /*0c60*/  LOP3.LUT R13, R17, R13, RZ, 0x3c, !PT ;  /* 0x0000000d110d7212 */ /* 0x000fc600078e3cff */
[----:B------:R-:W-:-:S04]  /*0c70*/  IADD3 R14, PT, PT, -R12, -0x43300000, RZ ;  /* 0xbcd000000c0e7810 */ /* 0x000fc80007ffe1ff */
[----:B------:R-:W-:-:S04]  /*0c80*/  FSETP.NEU.AND P0, PT, |R15|, R14, PT ;  /* 0x0000000e0f00720b */ /* 0x000fc80003f0d200 */
[----:B------:R-:W-:Y:S02]  /*0c90*/  FSEL R4, R16, R4, !P0 ;  /* 0x0000000410047208 */ /* 0x000fe40004000000 */
[----:B------:R-:W-:Y:S01]  /*0ca0*/  FSEL R5, R13, R5, !P0 ;  /* 0x000000050d057208 */ /* 0x000fe20004000000 */
[----:B------:R-:W-:Y:S06]  /*0cb0*/  BRA `(.L_x_240) ;  /* 0x0000000000587947 */ /* 0x000fec0003800000 */
.L_x_239:
[----:B------:R-:W-:-:S14]  /*0cc0*/  DSETP.NAN.AND P0, PT, R16, R16, PT ;  /* 0x000000101000722a */ /* 0x000fdc0003f08000 */
[----:B------:R-:W-:Y:S05]  /*0cd0*/  @P0 BRA `(.L_x_241) ;  /* 0x0000000000480947 */ /* 0x000fea0003800000 */
[----:B------:R-:W0:Y:S02]  /*0ce0*/  LDC.64 R4, c[0x0][0x398] ;  /* 0x0000e600ff047b82 */ /* 0x000e240000000a00 */
[----:B0-----:R-:W-:-:S14]  /*0cf0*/  DSETP.NAN.AND P0, PT, R4, R4, PT ;  /* 0x000000040400722a */ /* 0x001fdc0003f08000 */
[----:B------:R-:W-:Y:S05]  /*0d00*/  @P0 BRA `(.L_x_242) ;  /* 0x0000000000300947 */ /* 0x000fea0003800000 */
[----:B------:R-:W-:Y:S01]  /*0d10*/  ISETP.NE.AND P0, PT, R20, R21, PT ;  /* 0x000000151400720c */ /* 0x000fe20003f05270 */
[----:B------:R-:W-:Y:S02]  /*0d20*/  IMAD.MOV.U32 R4, RZ, RZ, 0x0 ;  /* 0x00000000ff047424 */ /* 0x000fe400078e00ff */
[----:B------:R-:W-:-:S10]  /*0d30*/  IMAD.MOV.U32 R5, RZ, RZ, -0x80000 ;  /* 0xfff80000ff057424 */ /* 0x000fd400078e00ff */
        /* <DEDUP_REMOVED lines=9> */
.L_x_242:
[----:B------:R-:W-:Y:S01]  /*0dd0*/  LOP3.LUT R5, R13, 0x80000, RZ, 0xfc, !PT ;  /* 0x000800000d057812 */ /* 0x000fe200078efcff */
[----:B------:R-:W-:Y:S01]  /*0de0*/  IMAD.MOV.U32 R4, RZ, RZ, R12 ;  /* 0x000000ffff047224 */ /* 0x000fe200078e000c */
[----:B------:R-:W-:Y:S06]  /*0df0*/  BRA `(.L_x_240) ;  /* 0x0000000000087947 */ /* 0x000fec0003800000 */
.L_x_241:
[----:B------:R-:W-:Y:S01]  /*0e00*/  LOP3.LUT R5, R17, 0x80000, RZ, 0xfc, !PT ;  /* 0x0008000011057812 */ /* 0x000fe200078efcff */
[----:B------:R-:W-:-:S07]  /*0e10*/  IMAD.MOV.U32 R4, RZ, RZ, R16 ;  /* 0x000000ffff047224 */ /* 0x000fce00078e0010 */
.L_x_240:
[----:B------:R-:W-:Y:S05]  /*0e20*/  BSYNC.RECONVERGENT B1 ;  /* 0x0000000000017941 */ /* 0x000fea0003800200 */
.L_x_238:
[----:B------:R-:W-:-:S04]  /*0e30*/  MOV R27, 0x0 ;  /* 0x00000000001b7802 */ /* 0x000fc80000000f00 */
[----:B------:R-:W-:Y:S05]  /*0e40*/  RET.REL.NODEC R26 `(_Z16PDH_CUDA_kernel3P8atomdescP10hist_entryxdi) ;  /* 0xfffffff01a6c7950 */ /* 0x000fea0003c3ffff */
        .weak           $__internal_5_$__cuda_sm20_dsqrt_rn_f64_mediumpath_v1
        .type           $__internal_5_$__cuda_sm20_dsqrt_rn_f64_mediumpath_v1,@function
        .size           $__internal_5_$__cuda_sm20_dsqrt_rn_f64_mediumpath_v1,(.L_x_364 - $__internal_5_$__cuda_sm20_dsqrt_rn_f64_mediumpath_v1)
$__internal_5_$__cuda_sm20_dsqrt_rn_f64_mediumpath_v1:
[----:B------:R-:W-:Y:S01]  /*0e50*/  ISETP.GE.U32.AND P0, PT, R12, -0x3400000, PT ;  /* 0xfcc000000c00780c */ /* 0x000fe20003f06070 */
[----:B------:R-:W-:Y:S01]  /*0e60*/  BSSY.RECONVERGENT B1, `(.L_x_243) ;  /* 0x0000026000017945 */ /* 0x000fe20003800200 */
[----:B------:R-:W-:Y:S02]  /*0e70*/  IMAD.MOV.U32 R20, RZ, RZ, R22 ;  /* 0x000000ffff147224 */ /* 0x000fe400078e0016 */
[----:B------:R-:W-:Y:S02]  /*0e80*/  IMAD.MOV.U32 R12, RZ, RZ, R18 ;  /* 0x000000ffff0c7224 */ /* 0x000fe400078e0012 */
[----:B------:R-:W-:-:S07]  /*0e90*/  IMAD.MOV.U32 R13, RZ, RZ, R19 ;  /* 0x000000ffff0d7224 */ /* 0x000fce00078e0013 */
        /* <DEDUP_REMOVED lines=9> */
.L_x_244:
        /* <DEDUP_REMOVED lines=24> */
.L_x_246:
[----:B------:R-:W-:-:S11]  /*10b0*/  DADD R12, R4, R4 ;  /* 0x00000000040c7229 */ /* 0x000fd60000000004 */
.L_x_245:
[----:B------:R-:W-:Y:S05]  /*10c0*/  BSYNC.RECONVERGENT B1 ;  /* 0x0000000000017941 */ /* 0x000fea0003800200 */
.L_x_243:
[----:B------:R-:W-:-:S04]  /*10d0*/  IMAD.MOV.U32 R15, RZ, RZ, 0x0 ;  /* 0x00000000ff0f7424 */ /* 0x000fc800078e00ff */
[----:B------:R-:W-:Y:S05]  /*10e0*/  RET.REL.NODEC R14 `(_Z16PDH_CUDA_kernel3P8atomdescP10hist_entryxdi) ;  /* 0xffffffec0ec47950 */ /* 0x000fea0003c3ffff */
.L_x_247:
        /* <DEDUP_REMOVED lines=9> */
.L_x_364:


//--------------------- .text._Z16PDH_CUDA_kernel2P8atomdescP10hist_entryxd --------------------------
	.section	.text._Z16PDH_CUDA_kernel2P8atomdescP10hist_entryxd,"ax",@progbits
	.align	128
        .global         _Z16PDH_CUDA_kernel2P8atomdescP10hist_entryxd
        .type           _Z16PDH_CUDA_kernel2P8atomdescP10hist_entryxd,@function
        .size           _Z16PDH_CUDA_kernel2P8atomdescP10hist_entryxd,(.L_x_366 - _Z16PDH_CUDA_kernel2P8atomdescP10hist_entryxd)
        .other          _Z16PDH_CUDA_kernel2P8atomdescP10hist_entryxd,@"STO_CUDA_ENTRY STV_DEFAULT"
_Z16PDH_CUDA_kernel2P8atomdescP10hist_entryxd:
.text._Z16PDH_CUDA_kernel2P8atomdescP10hist_entryxd:
[----:B------:R-:W-:Y:S01]  /*0000*/  LDC R1, c[0x0][0x37c] ;  /* 0x0000df00ff017b82 */ /* 0x000fe20000000800 */
[----:B------:R-:W0:Y:S07]  /*0010*/  S2R R4, SR_TID.X ;  /* 0x0000000000047919 */ /* 0x000e2e0000002100 */
[----:B------:R-:W1:Y:S01]  /*0020*/  S2UR UR4, SR_CTAID.X ;  /* 0x00000000000479c3 */ /* 0x000e620000002500 */
[----:B------:R-:W1:Y:S01]  /*0030*/  LDCU UR14, c[0x0][0x360] ;  /* 0x00006c00ff0e77ac */ /* 0x000e620008000800 */
[----:B------:R-:W2:Y:S01]  /*0040*/  LDCU.64 UR6, c[0x0][0x390] ;  /* 0x00007200ff0677ac */ /* 0x000ea20008000a00 */
[----:B------:R-:W3:Y:S01]  /*0050*/  LDCU.64 UR12, c[0x0][0x358] ;  /* 0x00006b00ff0c77ac */ /* 0x000ee20008000a00 */
[----:B-1----:R-:W-:-:S06]  /*0060*/  UIMAD UR11, UR14, UR4, URZ ;  /* 0x000000040e0b72a4 */ /* 0x002fcc000f8e02ff */
[----:B0-----:R-:W-:-:S05]  /*0070*/  VIADD R5, R4, UR11 ;  /* 0x0000000b04057c36 */ /* 0x001fca0008000000 */
[----:B--2---:R-:W-:Y:S02]  /*0080*/  ISETP.GE.U32.AND P0, PT, R5, UR6, PT ;  /* 0x0000000605007c0c */ /* 0x004fe4000bf06070 */
[----:B------:R-:W-:-:S04]  /*0090*/  SHF.R.S32.HI R2, RZ, 0x1f, R5 ;  /* 0x0000001fff027819 */ /* 0x000fc80000011405 */
[----:B------:R-:W-:-:S13]  /*00a0*/  ISETP.GE.AND.EX P0, PT, R2, UR7, PT, P0 ;  /* 0x0000000702007c0c */ /* 0x000fda000bf06300 */
[----:B------:R-:W0:Y:S01]  /*00b0*/  @!P0 LDC.64 R12, c[0x0][0x380] ;  /* 0x0000e000ff0c8b82 */ /* 0x000e220000000a00 */
[----:B------:R-:W-:Y:S02]  /*00c0*/  @!P0 IMAD R3, R2, 0x18, RZ ;  /* 0x0000001802038824 */ /* 0x000fe400078e02ff */
[----:B0-----:R-:W-:-:S04]  /*00d0*/  @!P0 IMAD.WIDE.U32 R12, R5, 0x18, R12 ;  /* 0x00000018050c8825 */ /* 0x001fc800078e000c */
[----:B------:R-:W-:-:S05]  /*00e0*/  @!P0 IMAD.IADD R13, R13, 0x1, R3 ;  /* 0x000000010d0d8824 */ /* 0x000fca00078e0203 */
[----:B---3--:R0:W5:Y:S04]  /*00f0*/  @!P0 LDG.E.64 R10, desc[UR12][R12.64] ;  /* 0x0000000c0c0a8981 */ /* 0x008168000c1e1b00 */
[----:B------:R0:W5:Y:S04]  /*0100*/  @!P0 LDG.E.64 R6, desc[UR12][R12.64+0x8] ;  /* 0x0000080c0c068981 */ /* 0x000168000c1e1b00 */
[----:B------:R0:W5:Y:S01]  /*0110*/  @!P0 LDG.E.64 R8, desc[UR12][R12.64+0x10] ;  /* 0x0000100c0c088981 */ /* 0x000162000c1e1b00 */
[----:B------:R-:W1:Y:S01]  /*0120*/  LDCU UR15, c[0x0][0x370] ;  /* 0x00006e00ff0f77ac */ /* 0x000e620008000800 */
[----:B------:R-:W2:Y:S01]  /*0130*/  LDC R3, c[0x0][0x39c] ;  /* 0x0000e700ff037b82 */ /* 0x000ea20000000800 */
[----:B------:R-:W-:Y:S01]  /*0140*/  MOV R0, 0x400 ;  /* 0x0000040000007802 */ /* 0x000fe20000000f00 */
[----:B------:R-:W3:Y:S01]  /*0150*/  S2R R15, SR_CgaCtaId ;  /* 0x00000000000f7919 */ /* 0x000ee20000008800 */
[----:B------:R-:W-:Y:S01]  /*0160*/  UIADD3 UR4, UPT, UPT, UR4, 0x1, URZ ;  /* 0x0000000104047890 */ /* 0x000fe2000fffe0ff */
[----:B------:R-:W4:Y:S03]  /*0170*/  LDCU UR16, c[0x0][0x398] ;  /* 0x00007300ff1077ac */ /* 0x000f260008000800 */
[----:B-1----:R-:W-:Y:S01]  /*0180*/  UISETP.GE.U32.AND UP0, UPT, UR4, UR15, UPT ;  /* 0x0000000f0400728c */ /* 0x002fe2000bf06070 */
[----:B---3--:R-:W-:-:S05]  /*0190*/  LEA R15, R15, R0, 0x18 ;  /* 0x000000000f0f7211 */ /* 0x008fca00078ec0ff */
[----:B------:R-:W-:-:S03]  /*01a0*/  IMAD R0, R4, 0x18, R15 ;  /* 0x0000001804007824 */ /* 0x000fc600078e020f */
[----:B0---4-:R-:W-:Y:S05]  /*01b0*/  BRA.U UP0, `(.L_x_248) ;  /* 0x0000001d00e47547 */ /* 0x011fea000b800000 */
[----:B------:R-:W-:Y:S01]  /*01c0*/  ULOP3.LUT UR6, UR14, 0x7fc, URZ, 0xc0, !UPT ;  /* 0x000007fc0e067892 */ /* 0x000fe2000f8ec0ff */
[----:B------:R-:W-:-:S11]  /*01d0*/  UMOV UR5, UR4 ;  /* 0x0000000400057c82 */ /* 0x000fd60008000000 */
.L_x_287:
[----:B0-----:R-:W0:Y:S01]  /*01e0*/  LDCU.64 UR18, c[0x0][0x390] ;  /* 0x00007200ff1277ac */ /* 0x001e220008000a00 */
[----:B------:R-:W-:-:S06]  /*01f0*/  UIMAD UR8, UR14, UR5, URZ ;  /* 0x000000050e0872a4 */ /* 0x000fcc000f8e02ff */
[----:B-1234-:R-:W-:-:S05]  /*0200*/  VIADD R15, R4, UR8 ;  /* 0x00000008040f7c36 */ /* 0x01efca0008000000 */
[----:B0-----:R-:W-:-:S04]  /*0210*/  ISETP.GE.U32.AND P0, PT, R15, UR18, PT ;  /* 0x000000120f007c0c */ /* 0x001fc8000bf06070 */
[----:B------:R-:W-:-:S13]  /*0220*/  ISETP.GE.AND.EX P0, PT, RZ, UR19, PT, P0 ;  /* 0x00000013ff007c0c */ /* 0x000fda000bf06300 */
[----:B------:R-:W0:Y:S02]  /*0230*/  @!P0 LDC.64 R12, c[0x0][0x380] ;  /* 0x0000e000ff0c8b82 */ /* 0x000e240000000a00 */
[----:B0-----:R-:W-:Y:S01]  /*0240*/  @!P0 IMAD.WIDE.U32 R12, R15, 0x18, R12 ;  /* 0x000000180f0c8825 */ /* 0x001fe200078e000c */
[----:B------:R-:W-:-:S05]  /*0250*/  @!P0 MOV R15, RZ ;  /* 0x000000ff000f8202 */ /* 0x000fca0000000f00 */
[----:B------:R-:W-:-:S05]  /*0260*/  @!P0 IMAD.IADD R13, R13, 0x1, R15 ;  /* 0x000000010d0d8824 */ /* 0x000fca00078e020f */
        /* <DEDUP_REMOVED lines=12> */
[----:B0-----:R-:W0:Y:S01]  /*0330*/  LDC.64 R16, c[0x0][0x398] ;  /* 0x0000e600ff107b82 */ /* 0x001e220000000a00 */
[----:B------:R-:W1:Y:S01]  /*0340*/  LDCU UR17, c[0x0][0x39c] ;  /* 0x00007380ff1177ac */ /* 0x000e620008000800 */
[----:B------:R-:W2:Y:S01]  /*0350*/  LDCU.64 UR18, c[0x0][0x390] ;  /* 0x00007200ff1277ac */ /* 0x000ea20008000a00 */
[----:B------:R-:W-:-:S05]  /*0360*/  UMOV UR4, URZ ;  /* 0x000000ff00047c82 */ /* 0x000fca0008000000 */
.L_x_270:
[----:B---3--:R-:W3:Y:S01]  /*0370*/  S2UR UR10, SR_CgaCtaId ;  /* 0x00000000000a79c3 */ /* 0x008ee20000008800 */
[----:B------:R-:W-:Y:S01]  /*0380*/  UIADD3 UR7, UPT, UPT, UR8, UR4, URZ ;  /* 0x0000000408077290 */ /* 0x000fe2000fffe0ff */
[----:B------:R-:W-:-:S03]  /*0390*/  UMOV UR9, 0x400 ;  /* 0x0000040000097882 */ /* 0x000fc60000000000 */
[----:B--2---:R-:W-:-:S04]  /*03a0*/  UISETP.GE.U32.AND UP0, UPT, UR7, UR18, UPT ;  /* 0x000000120700728c */ /* 0x004fc8000bf06070 */
[----:B------:R-:W-:Y:S02]  /*03b0*/  UISETP.GE.AND.EX UP0, UPT, URZ, UR19, UPT, UP0 ;  /* 0x00000013ff00728c */ /* 0x000fe4000bf06300 */
[----:B---3--:R-:W-:-:S04]  /*03c0*/  ULEA UR9, UR10, UR9, 0x18 ;  /* 0x000000090a097291 */ /* 0x008fc8000f8ec0ff */
[----:B------:R-:W-:Y:S02]  /*03d0*/  UIMAD UR9, UR4, 0x18, UR9 ;  /* 0x00000018040978a4 */ /* 0x000fe4000f8e0209 */
[----:B------:R-:W-:-:S04]  /*03e0*/  UIADD3 UR4, UPT, UPT, UR4, 0x4, URZ ;  /* 0x0000000404047890 */ /* 0x000fc8000fffe0ff */
[----:B------:R-:W-:Y:S01]  /*03f0*/  UISETP.NE.AND UP2, UPT, UR4, UR6, UPT ;  /* 0x000000060400728c */ /* 0x000fe2000bf45270 */
[----:B0---4-:R-:W-:Y:S10]  /*0400*/  BRA.U UP0, `(.L_x_250) ;  /* 0x0000000100ec7547 */ /* 0x011ff4000b800000 */
        /* <DEDUP_REMOVED lines=9> */
[----:B------:R-:W-:Y:S01]  /*04a0*/  IMAD.MOV.U32 R14, RZ, RZ, 0x0 ;  /* 0x00000000ff0e7424 */ /* 0x000fe200078e00ff */
[----:B------:R-:W-:-:S04]  /*04b0*/  MOV R15, 0x3fd80000 ;  /* 0x3fd80000000f7802 */ /* 0x000fc80000000f00 */
        /* <DEDUP_REMOVED lines=17> */
[----:B01----:R-:W-:Y:S05]  /*05d0*/  CALL.REL.NOINC `($__internal_7_$__cuda_sm20_dsqrt_rn_f64_mediumpath_v1) ;  /* 0x0000004000987944 */ /* 0x003fea0003c00000 */
[----:B------:R-:W-:Y:S02]  /*05e0*/  IMAD.MOV.U32 R22, RZ, RZ, R14 ;  /* 0x000000ffff167224 */ /* 0x000fe400078e000e */
[----:B------:R-:W-:-:S07]  /*05f0*/  IMAD.MOV.U32 R23, RZ, RZ, R15 ;  /* 0x000000ffff177224 */ /* 0x000fce00078e000f */
.L_x_252:
[----:B-1----:R-:W-:Y:S05]  /*0600*/  BSYNC.RECONVERGENT B1 ;  /* 0x0000000000017941 */ /* 0x002fea0003800200 */
.L_x_251:
        /* <DEDUP_REMOVED lines=15> */
[----:B------:R-:W-:Y:S02]  /*0700*/  MOV R14, R22 ;  /* 0x00000016000e7202 */ /* 0x000fe40000000f00 */
[----:B------:R-:W-:-:S07]  /*0710*/  MOV R12, 0x730 ;  /* 0x00000730000c7802 */ /* 0x000fce0000000f00 */
[----:B------:R-:W-:Y:S05]  /*0720*/  CALL.REL.NOINC `($__internal_6_$__cuda_sm20_div_rn_f64_full) ;  /* 0x0000003800d07944 */ /* 0x000fea0003c00000 */
[----:B------:R-:W-:Y:S02]  /*0730*/  IMAD.MOV.U32 R12, RZ, RZ, R24 ;  /* 0x000000ffff0c7224 */ /* 0x000fe400078e0018 */
[----:B------:R-:W-:-:S07]  /*0740*/  IMAD.MOV.U32 R13, RZ, RZ, R25 ;  /* 0x000000ffff0d7224 */ /* 0x000fce00078e0019 */
.L_x_254:
[----:B------:R-:W-:Y:S05]  /*0750*/  BSYNC.RECONVERGENT B1 ;  /* 0x0000000000017941 */ /* 0x000fea0003800200 */
.L_x_253:
[----:B------:R-:W0:Y:S01]  /*0760*/  LDC.64 R14, c[0x0][0x388] ;  /* 0x0000e200ff0e7b82 */ /* 0x000e220000000a00 */
[----:B------:R-:W0:Y:S01]  /*0770*/  F2I.F64.TRUNC R13, R12 ;  /* 0x0000000c000d7311 */ /* 0x000e22000030d100 */
[----:B------:R-:W-:Y:S01]  /*0780*/  IMAD.MOV.U32 R18, RZ, RZ, 0x1 ;  /* 0x00000001ff127424 */ /* 0x000fe200078e00ff */
[----:B------:R-:W-:Y:S01]  /*0790*/  MOV R19, 0x0 ;  /* 0x0000000000137802 */ /* 0x000fe20000000f00 */
[----:B0-----:R-:W-:-:S05]  /*07a0*/  IMAD.WIDE R14, R13, 0x8, R14 ;  /* 0x000000080d0e7825 */ /* 0x001fca00078e020e */
[----:B------:R2:W-:Y:S02]  /*07b0*/  REDG.E.ADD.64.STRONG.GPU desc[UR12][R14.64], R18 ;  /* 0x000000120e00798e */ /* 0x0005e4000c12e50c */
.L_x_250:
[----:B------:R-:W-:-:S04]  /*07c0*/  UIADD3 UR10, UPT, UPT, UR7, 0x1, URZ ;  /* 0x00000001070a7890 */ /* 0x000fc8000fffe0ff */
[----:B------:R-:W-:-:S04]  /*07d0*/  UISETP.GE.U32.AND UP0, UPT, UR10, UR18, UPT ;  /* 0x000000120a00728c */ /* 0x000fc8000bf06070 */
[----:B------:R-:W-:-:S09]  /*07e0*/  UISETP.GE.AND.EX UP0, UPT, URZ, UR19, UPT, UP0 ;  /* 0x00000013ff00728c */ /* 0x000fd2000bf06300 */
[----:B------:R-:W-:Y:S05]  /*07f0*/  BRA.U UP0, `(.L_x_255) ;  /* 0x0000000100ec7547 */ /* 0x000fea000b800000 */
[----:B--2---:R-:W2:Y:S01]  /*0800*/  LDS.128 R12, [UR9+0x20] ;  /* 0x00002009ff0c7984 */ /* 0x004ea20008000c00 */
        /* <DEDUP_REMOVED lines=8> */
[----:B------:R-:W-:Y:S02]  /*0890*/  IMAD.MOV.U32 R14, RZ, RZ, 0x0 ;  /* 0x00000000ff0e7424 */ /* 0x000fe400078e00ff */
[----:B------:R-:W-:-:S03]  /*08a0*/  IMAD.MOV.U32 R15, RZ, RZ, 0x3fd80000 ;  /* 0x3fd80000ff0f7424 */ /* 0x000fc600078e00ff */
        /* <DEDUP_REMOVED lines=17> */
[----:B01----:R-:W-:Y:S05]  /*09c0*/  CALL.REL.NOINC `($__internal_7_$__cuda_sm20_dsqrt_rn_f64_mediumpath_v1) ;  /* 0x0000003c009c7944 */ /* 0x003fea0003c00000 */
[----:B------:R-:W-:Y:S01]  /*09d0*/  MOV R22, R14 ;  /* 0x0000000e00167202 */ /* 0x000fe20000000f00 */
[----:B------:R-:W-:-:S07]  /*09e0*/  IMAD.MOV.U32 R23, RZ, RZ, R15 ;  /* 0x000000ffff177224 */ /* 0x000fce00078e000f */
.L_x_257:
[----:B-1----:R-:W-:Y:S05]  /*09f0*/  BSYNC.RECONVERGENT B1 ;  /* 0x0000000000017941 */ /* 0x002fea0003800200 */
.L_x_256:
        /* <DEDUP_REMOVED lines=16> */
[----:B------:R-:W-:-:S07]  /*0b00*/  MOV R12, 0xb20 ;  /* 0x00000b20000c7802 */ /* 0x000fce0000000f00 */
[----:B------:R-:W-:Y:S05]  /*0b10*/  CALL.REL.NOINC `($__internal_6_$__cuda_sm20_div_rn_f64_full) ;  /* 0x0000003400d47944 */ /* 0x000fea0003c00000 */
[----:B------:R-:W-:Y:S01]  /*0b20*/  MOV R12, R24 ;  /* 0x00000018000c7202 */ /* 0x000fe20000000f00 */
[----:B------:R-:W-:-:S07]  /*0b30*/  IMAD.MOV.U32 R13, RZ, RZ, R25 ;  /* 0x000000ffff0d7224 */ /* 0x000fce00078e0019 */
.L_x_259:
[----:B------:R-:W-:Y:S05]  /*0b40*/  BSYNC.RECONVERGENT B1 ;  /* 0x0000000000017941 */ /* 0x000fea0003800200 */
.L_x_258:
[----:B------:R-:W0:Y:S01]  /*0b50*/  LDC.64 R14, c[0x0][0x388] ;  /* 0x0000e200ff0e7b82 */ /* 0x000e220000000a00 */
[----:B------:R-:W0:Y:S01]  /*0b60*/  F2I.F64.TRUNC R13, R12 ;  /* 0x0000000c000d7311 */ /* 0x000e22000030d100 */
[----:B------:R-:W-:Y:S02]  /*0b70*/  IMAD.MOV.U32 R18, RZ, RZ, 0x1 ;  /* 0x00000001ff127424 */ /* 0x000fe400078e00ff */
[----:B------:R-:W-:Y:S02]  /*0b80*/  IMAD.MOV.U32 R19, RZ, RZ, 0x0 ;  /* 0x00000000ff137424 */ /* 0x000fe400078e00ff */
[----:B0-----:R-:W-:-:S05]  /*0b90*/  IMAD.WIDE R14, R13, 0x8, R14 ;  /* 0x000000080d0e7825 */ /* 0x001fca00078e020e */
[----:B------:R3:W-:Y:S02]  /*0ba0*/  REDG.E.ADD.64.STRONG.GPU desc[UR12][R14.64], R18 ;  /* 0x000000120e00798e */ /* 0x0007e4000c12e50c */
.L_x_255:
[----:B------:R-:W-:-:S04]  /*0bb0*/  UIADD3 UR10, UPT, UPT, UR7, 0x2, URZ ;  /* 0x00000002070a7890 */ /* 0x000fc8000fffe0ff */
[----:B------:R-:W-:-:S04]  /*0bc0*/  UISETP.GE.U32.AND UP0, UPT, UR10, UR18, UPT ;  /* 0x000000120a00728c */ /* 0x000fc8000bf06070 */
[----:B------:R-:W-:-:S09]  /*0bd0*/  UISETP.GE.AND.EX UP0, UPT, URZ, UR19, UPT, UP0 ;  /* 0x00000013ff00728c */ /* 0x000fd2000bf06300 */
[----:B------:R-:W-:Y:S05]  /*0be0*/  BRA.U UP0, `(.L_x_260) ;  /* 0x0000000100ec7547 */ /* 0x000fea000b800000 */
[----:B--23--:R-:W2:Y:S01]  /*0bf0*/  LDS.128 R12, [UR9+0x30] ;  /* 0x00003009ff0c7984 */ /* 0x00cea20008000c00 */
        /* <DEDUP_REMOVED lines=11> */
[----:B------:R-:W-:-:S04]  /*0cb0*/  IADD3 R20, PT, PT, R25, -0x3500000, RZ ;  /* 0xfcb0000019147810 */ /* 0x000fc80007ffe0ff */
[----:B------:R-:W-:Y:S02]  /*0cc0*/  ISETP.GE.U32.AND P0, PT, R20, 0x7ca00000, PT ;  /* 0x7ca000001400780c */ /* 0x000fe40003f06070 */
[----:B--2---:R-:W-:-:S08]  /*0cd0*/  DMUL R12, R20, R20 ;  /* 0x00000014140c7228 */ /* 0x004fd00000000000 */
        /* <DEDUP_REMOVED lines=13> */
[----:B01----:R-:W-:Y:S05]  /*0db0*/  CALL.REL.NOINC `($__internal_7_$__cuda_sm20_dsqrt_rn_f64_mediumpath_v1) ;  /* 0x0000003800a07944 */ /* 0x003fea0003c00000 */
[----:B------:R-:W-:Y:S01]  /*0dc0*/  IMAD.MOV.U32 R22, RZ, RZ, R14 ;  /* 0x000000ffff167224 */ /* 0x000fe200078e000e */
[----:B------:R-:W-:-:S07]  /*0dd0*/  MOV R23, R15 ;  /* 0x0000000f00177202 */ /* 0x000fce0000000f00 */
.L_x_262:
[----:B-1----:R-:W-:Y:S05]  /*0de0*/  BSYNC.RECONVERGENT B1 ;  /* 0x0000000000017941 */ /* 0x002fea0003800200 */
.L_x_261:
        /* <DEDUP_REMOVED lines=18> */
[----:B------:R-:W-:Y:S01]  /*0f10*/  IMAD.MOV.U32 R12, RZ, RZ, R24 ;  /* 0x000000ffff0c7224 */ /* 0x000fe200078e0018 */
[----:B------:R-:W-:-:S07]  /*0f20*/  MOV R13, R25 ;  /* 0x00000019000d7202 */ /* 0x000fce0000000f00 */
.L_x_264:
[----:B------:R-:W-:Y:S05]  /*0f30*/  BSYNC.RECONVERGENT B1 ;  /* 0x0000000000017941 */ /* 0x000fea0003800200 */
.L_x_263:
[----:B------:R-:W0:Y:S01]  /*0f40*/  LDC.64 R14, c[0x0][0x388] ;  /* 0x0000e200ff0e7b82 */ /* 0x000e220000000a00 */
[----:B------:R-:W0:Y:S01]  /*0f50*/  F2I.F64.TRUNC R13, R12 ;  /* 0x0000000c000d7311 */ /* 0x000e22000030d100 */
[----:B------:R-:W-:Y:S02]  /*0f60*/  IMAD.MOV.U32 R18, RZ, RZ, 0x1 ;  /* 0x00000001ff127424 */ /* 0x000fe400078e00ff */
[----:B------:R-:W-:Y:S02]  /*0f70*/  IMAD.MOV.U32 R19, RZ, RZ, 0x0 ;  /* 0x00000000ff137424 */ /* 0x000fe400078e00ff */
[----:B0-----:R-:W-:-:S05]  /*0f80*/  IMAD.WIDE R14, R13, 0x8, R14 ;  /* 0x000000080d0e7825 */ /* 0x001fca00078e020e */
[----:B------:R4:W-:Y:S02]  /*0f90*/  REDG.E.ADD.64.STRONG.GPU desc[UR12][R14.64], R18 ;  /* 0x000000120e00798e */ /* 0x0009e4000c12e50c */
.L_x_260:
[----:B------:R-:W-:-:S04]  /*0fa0*/  UIADD3 UR7, UPT, UPT, UR7, 0x3, URZ ;  /* 0x0000000307077890 */ /* 0x000fc8000fffe0ff */
[----:B------:R-:W-:-:S04]  /*0fb0*/  UISETP.GE.U32.AND UP0, UPT, UR7, UR18, UPT ;  /* 0x000000120700728c */ /* 0x000fc8000bf06070 */
[----:B------:R-:W-:-:S09]  /*0fc0*/  UISETP.GE.AND.EX UP0, UPT, URZ, UR19, UPT, UP0 ;  /* 0x00000013ff00728c */ /* 0x000fd2000bf06300 */
[----:B------:R-:W-:Y:S05]  /*0fd0*/  BRA.U UP0, `(.L_x_265) ;  /* 0x0000000100ec7547 */ /* 0x000fea000b800000 */
[----:B--234-:R-:W2:Y:S01]  /*0fe0*/  LDS.128 R12, [UR9+0x50] ;  /* 0x00005009ff0c7984 */ /* 0x01cea20008000c00 */
        /* <DEDUP_REMOVED lines=27> */
[----:B01----:R-:W-:Y:S05]  /*11a0*/  CALL.REL.NOINC `($__internal_7_$__cuda_sm20_dsqrt_rn_f64_mediumpath_v1) ;  /* 0x0000003400a47944 */ /* 0x003fea0003c00000 */
[----:B------:R-:W-:Y:S02]  /*11b0*/  IMAD.MOV.U32 R22, RZ, RZ, R14 ;  /* 0x000000ffff167224 */ /* 0x000fe400078e000e */
[----:B------:R-:W-:-:S07]  /*11c0*/  IMAD.MOV.U32 R23, RZ, RZ, R15 ;  /* 0x000000ffff177224 */ /* 0x000fce00078e000f */
.L_x_267:
[----:B-1----:R-:W-:Y:S05]  /*11d0*/  BSYNC.RECONVERGENT B1 ;  /* 0x0000000000017941 */ /* 0x002fea0003800200 */
.L_x_266:
        /* <DEDUP_REMOVED lines=18> */
[----:B------:R-:W-:Y:S02]  /*1300*/  IMAD.MOV.U32 R12, RZ, RZ, R24 ;  /* 0x000000ffff0c7224 */ /* 0x000fe400078e0018 */
[----:B------:R-:W-:-:S07]  /*1310*/  IMAD.MOV.U32 R13, RZ, RZ, R25 ;  /* 0x000000ffff0d7224 */ /* 0x000fce00078e0019 */
.L_x_269:
[----:B------:R-:W-:Y:S05]  /*1320*/  BSYNC.RECONVERGENT B1 ;  /* 0x0000000000017941 */ /* 0x000fea0003800200 */
.L_x_268:
[----:B------:R-:W0:Y:S01]  /*1330*/  LDC.64 R14, c[0x0][0x388] ;  /* 0x0000e200ff0e7b82 */ /* 0x000e220000000a00 */
[----:B------:R-:W0:Y:S01]  /*1340*/  F2I.F64.TRUNC R13, R12 ;  /* 0x0000000c000d7311 */ /* 0x000e22000030d100 */
[----:B------:R-:W-:Y:S01]  /*1350*/  MOV R18, 0x1 ;  /* 0x0000000100127802 */ /* 0x000fe20000000f00 */
[----:B------:R-:W-:Y:S02]  /*1360*/  IMAD.MOV.U32 R19, RZ, RZ, 0x0 ;  /* 0x00000000ff137424 */ /* 0x000fe400078e00ff */
[----:B0-----:R-:W-:-:S05]  /*1370*/  IMAD.WIDE R14, R13, 0x8, R14 ;  /* 0x000000080d0e7825 */ /* 0x001fca00078e020e */
[----:B------:R0:W-:Y:S02]  /*1380*/  REDG.E.ADD.64.STRONG.GPU desc[UR12][R14.64], R18 ;  /* 0x000000120e00798e */ /* 0x0001e4000c12e50c */
.L_x_265:
[----:B------:R-:W-:Y:S05]  /*1390*/  BRA.U UP2, `(.L_x_270) ;  /* 0xffffffed02f47547 */ /* 0x000fea000b83ffff */
[----:B------:R-:W-:-:S05]  /*13a0*/  UMOV UR4, UR6 ;  /* 0x0000000600047c82 */ /* 0x000fca0008000000 */
.L_x_249:
[----:B------:R-:W-:-:S09]  /*13b0*/  ULOP3.LUT UP0, UR7, UR14, 0x3, URZ, 0xc0, !UPT ;  /* 0x000000030e077892 */ /* 0x000fd2000f80c0ff */
[----:B------:R-:W-:Y:S05]  /*13c0*/  BRA.U !UP0, `(.L_x_271) ;  /* 0x0000000d08587547 */ /* 0x000fea000b800000 */
[----:B------:R-:W-:-:S09]  /*13d0*/  UISETP.NE.AND UP0, UPT, UR7, 0x1, UPT ;  /* 0x000000010700788c */ /* 0x000fd2000bf05270 */
[----:B------:R-:W-:Y:S05]  /*13e0*/  BRA.U !UP0, `(.L_x_272) ;  /* 0x00000009082c7547 */ /* 0x000fea000b800000 */
[----:B------:R-:W0:Y:S01]  /*13f0*/  LDCU.64 UR18, c[0x0][0x390] ;  /* 0x00007200ff1277ac */ /* 0x000e220008000a00 */
[----:B------:R-:W1:Y:S01]  /*1400*/  S2UR UR10, SR_CgaCtaId ;  /* 0x00000000000a79c3 */ /* 0x000e620000008800 */
[----:B------:R-:W-:Y:S01]  /*1410*/  UIADD3 UR7, UPT, UPT, UR8, UR4, URZ ;  /* 0x0000000408077290 */ /* 0x000fe2000fffe0ff */
[----:B------:R-:W-:-:S03]  /*1420*/  UMOV UR9, 0x400 ;  /* 0x0000040000097882 */ /* 0x000fc60000000000 */
[----:B0-----:R-:W-:-:S04]  /*1430*/  UISETP.GE.U32.AND UP0, UPT, UR7, UR18, UPT ;  /* 0x000000120700728c */ /* 0x001fc8000bf06070 */
[----:B------:R-:W-:Y:S02]  /*1440*/  UISETP.GE.AND.EX UP0, UPT, URZ, UR19, UPT, UP0 ;  /* 0x00000013ff00728c */ /* 0x000fe4000bf06300 */
[----:B-1----:R-:W-:-:S04]  /*1450*/  ULEA UR9, UR10, UR9, 0x18 ;  /* 0x000000090a097291 */ /* 0x002fc8000f8ec0ff */
[----:B------:R-:W-:-:S03]  /*1460*/  UIMAD UR9, UR4, 0x18, UR9 ;  /* 0x00000018040978a4 */ /* 0x000fc6000f8e0209 */
[----:B------:R-:W-:Y:S09]  /*1470*/  BRA.U UP0, `(.L_x_273) ;  /* 0x0000000100f87547 */ /* 0x000ff2000b800000 */
        /* <DEDUP_REMOVED lines=28> */
[----:B------:R-:W-:Y:S05]  /*1640*/  CALL.REL.NOINC `($__internal_7_$__cuda_sm20_dsqrt_rn_f64_mediumpath_v1) ;  /* 0x00000030007c7944 */ /* 0x000fea0003c00000 */
[----:B------:R-:W-:Y:S02]  /*1650*/  IMAD.MOV.U32 R16, RZ, RZ, R14 ;  /* 0x000000ffff107224 */ /* 0x000fe400078e000e */
[----:B------:R-:W-:-:S07]  /*1660*/  IMAD.MOV.U32 R17, RZ, RZ, R15 ;  /* 0x000000ffff117224 */ /* 0x000fce00078e000f */
.L_x_275:
[----:B------:R-:W-:Y:S05]  /*1670*/  BSYNC.RECONVERGENT B1 ;  /* 0x0000000000017941 */ /* 0x000fea0003800200 */
.L_x_274:
        /* <DEDUP_REMOVED lines=17> */
[----:B------:R-:W-:Y:S01]  /*1790*/  MOV R14, R16 ;  /* 0x00000010000e7202 */ /* 0x000fe20000000f00 */
[----:B------:R-:W-:Y:S01]  /*17a0*/  IMAD.MOV.U32 R23, RZ, RZ, R17 ;  /* 0x000000ffff177224 */ /* 0x000fe200078e0011 */
[----:B------:R-:W-:-:S07]  /*17b0*/  MOV R12, 0x17d0 ;  /* 0x000017d0000c7802 */ /* 0x000fce0000000f00 */
[----:B------:R-:W-:Y:S05]  /*17c0*/  CALL.REL.NOINC `($__internal_6_$__cuda_sm20_div_rn_f64_full) ;  /* 0x0000002800a87944 */ /* 0x000fea0003c00000 */
[----:B------:R-:W-:Y:S02]  /*17d0*/  IMAD.MOV.U32 R12, RZ, RZ, R24 ;  /* 0x000000ffff0c7224 */ /* 0x000fe400078e0018 */
[----:B------:R-:W-:-:S07]  /*17e0*/  IMAD.MOV.U32 R13, RZ, RZ, R25 ;  /* 0x000000ffff0d7224 */ /* 0x000fce00078e0019 */
.L_x_277:
[----:B------:R-:W-:Y:S05]  /*17f0*/  BSYNC.RECONVERGENT B1 ;  /* 0x0000000000017941 */ /* 0x000fea0003800200 */
.L_x_276:
[----:B------:R-:W0:Y:S01]  /*1800*/  LDC.64 R14, c[0x0][0x388] ;  /* 0x0000e200ff0e7b82 */ /* 0x000e220000000a00 */
[----:B------:R-:W0:Y:S01]  /*1810*/  F2I.F64.TRUNC R13, R12 ;  /* 0x0000000c000d7311 */ /* 0x000e22000030d100 */
[----:B------:R-:W-:Y:S01]  /*1820*/  MOV R16, 0x1 ;  /* 0x0000000100107802 */ /* 0x000fe20000000f00 */
[----:B------:R-:W-:Y:S02]  /*1830*/  IMAD.MOV.U32 R17, RZ, RZ, 0x0 ;  /* 0x00000000ff117424 */ /* 0x000fe400078e00ff */
[----:B0-----:R-:W-:-:S05]  /*1840*/  IMAD.WIDE R14, R13, 0x8, R14 ;  /* 0x000000080d0e7825 */ /* 0x001fca00078e020e */
[----:B------:R0:W-:Y:S02]  /*1850*/  REDG.E.ADD.64.STRONG.GPU desc[UR12][R14.64], R16 ;  /* 0x000000100e00798e */ /* 0x0001e4000c12e50c */
.L_x_273:
[----:B------:R-:W1:Y:S01]  /*1860*/  LDCU.64 UR18, c[0x0][0x390] ;  /* 0x00007200ff1277ac */ /* 0x000e620008000a00 */
[----:B------:R-:W-:-:S04]  /*1870*/  UIADD3 UR7, UPT, UPT, UR7, 0x1, URZ ;  /* 0x0000000107077890 */ /* 0x000fc8000fffe0ff */
[----:B-1----:R-:W-:-:S04]  /*1880*/  UISETP.GE.U32.AND UP0, UPT, UR7, UR18, UPT ;  /* 0x000000120700728c */ /* 0x002fc8000bf06070 */
[----:B------:R-:W-:-:S09]  /*1890*/  UISETP.GE.AND.EX UP0, UPT, URZ, UR19, UPT, UP0 ;  /* 0x00000013ff00728c */ /* 0x000fd2000bf06300 */
[----:B------:R-:W-:Y:S05]  /*18a0*/  BRA.U UP0, `(.L_x_278) ;  /* 0x0000000100f87547 */ /* 0x000fea000b800000 */
        /* <DEDUP_REMOVED lines=31> */
.L_x_280:
[----:B------:R-:W-:Y:S05]  /*1aa0*/  BSYNC.RECONVERGENT B1 ;  /* 0x0000000000017941 */ /* 0x000fea0003800200 */
.L_x_279:
        /* <DEDUP_REMOVED lines=23> */
.L_x_282:
[----:B------:R-:W-:Y:S05]  /*1c20*/  BSYNC.RECONVERGENT B1 ;  /* 0x0000000000017941 */ /* 0x000fea0003800200 */
.L_x_281:
[----:B------:R-:W0:Y:S01]  /*1c30*/  LDC.64 R14, c[0x0][0x388] ;  /* 0x0000e200ff0e7b82 */ /* 0x000e220000000a00 */
[----:B------:R-:W0:Y:S01]  /*1c40*/  F2I.F64.TRUNC R13, R12 ;  /* 0x0000000c000d7311 */ /* 0x000e22000030d100 */
[----:B------:R-:W-:Y:S01]  /*1c50*/  MOV R16, 0x1 ;  /* 0x0000000100107802 */ /* 0x000fe20000000f00 */
[----:B------:R-:W-:Y:S02]  /*1c60*/  IMAD.MOV.U32 R17, RZ, RZ, 0x0 ;  /* 0x00000000ff117424 */ /* 0x000fe400078e00ff */
[----:B0-----:R-:W-:-:S05]  /*1c70*/  IMAD.WIDE R14, R13, 0x8, R14 ;  /* 0x000000080d0e7825 */ /* 0x001fca00078e020e */
[----:B------:R1:W-:Y:S02]  /*1c80*/  REDG.E.ADD.64.STRONG.GPU desc[UR12][R14.64], R16 ;  /* 0x000000100e00798e */ /* 0x0003e4000c12e50c */
.L_x_278:
[----:B------:R-:W-:-:S12]  /*1c90*/  UIADD3 UR4, UPT, UPT, UR4, 0x2, URZ ;  /* 0x0000000204047890 */ /* 0x000fd8000fffe0ff */
.L_x_272:
[----:B------:R-:W0:Y:S01]  /*1ca0*/  LDCU.64 UR18, c[0x0][0x390] ;  /* 0x00007200ff1277ac */ /* 0x000e220008000a00 */
[----:B------:R-:W-:-:S04]  /*1cb0*/  UIADD3 UR7, UPT, UPT, UR8, UR4, URZ ;  /* 0x0000000408077290 */ /* 0x000fc8000fffe0ff */
[----:B0-----:R-:W-:Y:S02]  /*1cc0*/  UISETP.GE.U32.AND UP0, UPT, UR7, UR18, UPT ;  /* 0x000000120700728c */ /* 0x001fe4000bf06070 */
[----:B------:R-:W-:Y:S02]  /*1cd0*/  ULOP3.LUT UR7, UR14, 0x1, URZ, 0xc0, !UPT ;  /* 0x000000010e077892 */ /* 0x000fe4000f8ec0ff */
[----:B------:R-:W-:-:S04]  /*1ce0*/  UISETP.GE.AND.EX UP0, UPT, URZ, UR19, UPT, UP0 ;  /* 0x00000013ff00728c */ /* 0x000fc8000bf06300 */
[----:B------:R-:W-:-:S09]  /*1cf0*/  UISETP.NE.U32.OR UP0, UPT, UR7, 0x1, UP0 ;  /* 0x000000010700788c */ /* 0x000fd20008705470 */
[----:B------:R-:W-:Y:S05]  /*1d00*/  BRA.U UP0, `(.L_x_271) ;  /* 0x0000000500087547 */ /* 0x000fea000b800000 */
        /* <DEDUP_REMOVED lines=35> */
.L_x_284:
[----:B------:R-:W-:Y:S05]  /*1f40*/  BSYNC.RECONVERGENT B1 ;  /* 0x0000000000017941 */ /* 0x000fea0003800200 */
.L_x_283:
        /* <DEDUP_REMOVED lines=23> */
.L_x_286:
[----:B------:R-:W-:Y:S05]  /*20c0*/  BSYNC.RECONVERGENT B1 ;  /* 0x0000000000017941 */ /* 0x000fea0003800200 */
.L_x_285:
[----:B------:R-:W0:Y:S01]  /*20d0*/  LDC.64 R14, c[0x0][0x388] ;  /* 0x0000e200ff0e7b82 */ /* 0x000e220000000a00 */
[----:B------:R-:W0:Y:S01]  /*20e0*/  F2I.F64.TRUNC R13, R12 ;  /* 0x0000000c000d7311 */ /* 0x000e22000030d100 */
[----:B------:R-:W-:Y:S01]  /*20f0*/  MOV R16, 0x1 ;  /* 0x0000000100107802 */ /* 0x000fe20000000f00 */
[----:B------:R-:W-:Y:S02]  /*2100*/  IMAD.MOV.U32 R17, RZ, RZ, 0x0 ;  /* 0x00000000ff117424 */ /* 0x000fe400078e00ff */
[----:B0-----:R-:W-:-:S05]  /*2110*/  IMAD.WIDE R14, R13, 0x8, R14 ;  /* 0x000000080d0e7825 */ /* 0x001fca00078e020e */
[----:B------:R0:W-:Y:S02]  /*2120*/  REDG.E.ADD.64.STRONG.GPU desc[UR12][R14.64], R16 ;  /* 0x000000100e00798e */ /* 0x0001e4000c12e50c */
.L_x_271:
[----:B------:R-:W-:Y:S06]  /*2130*/  BAR.SYNC.DEFER_BLOCKING 0x0 ;  /* 0x0000000000007b1d */ /* 0x000fec0000010000 */
[----:B------:R-:W-:Y:S05]  /*2140*/  BRA.U UP1, `(.L_x_287) ;  /* 0xffffffe101247547 */ /* 0x000fea000b83ffff */
.L_x_248:
[----:B------:R-:W3:Y:S01]  /*2150*/  LDCU.64 UR8, c[0x0][0x390] ;  /* 0x00007200ff0877ac */ /* 0x000ee20008000a00 */
[----:B01----:R-:W-:Y:S01]  /*2160*/  VIADD R16, R4, 0x1 ;  /* 0x0000000104107836 */ /* 0x003fe20000000000 */
[----:B---3--:R-:W-:-:S04]  /*2170*/  ISETP.GE.U32.AND P0, PT, R5, UR8, PT ;  /* 0x0000000805007c0c */ /* 0x008fc8000bf06070 */
[----:B------:R-:W-:-:S13]  /*2180*/  ISETP.GE.AND.EX P0, PT, R2, UR9, PT, P0 ;  /* 0x0000000902007c0c */ /* 0x000fda000bf06300 */
[----:B-----5:R0:W-:Y:S04]  /*2190*/  @!P0 STS.64 [R0], R10 ;  /* 0x0000000a00008388 */ /* 0x0201e80000000a00 */
[----:B------:R0:W-:Y:S04]  /*21a0*/  @!P0 STS.64 [R0+0x8], R6 ;  /* 0x0000080600008388 */ /* 0x0001e80000000a00 */
[----:B------:R0:W-:Y:S01]  /*21b0*/  @!P0 STS.64 [R0+0x10], R8 ;  /* 0x0000100800008388 */ /* 0x0001e20000000a00 */
[----:B------:R-:W-:Y:S01]  /*21c0*/  BAR.SYNC.DEFER_BLOCKING 0x0 ;  /* 0x0000000000007b1d */ /* 0x000fe20000010000 */
[----:B------:R-:W-:-:S13]  /*21d0*/  ISETP.GE.U32.AND P0, PT, R16, UR14, PT ;  /* 0x0000000e10007c0c */ /* 0x000fda000bf06070 */
[----:B0-----:R-:W-:Y:S05]  /*21e0*/  @P0 EXIT ;  /* 0x000000000000094d */ /* 0x001fea0003800000 */
[----:B------:R-:W-:Y:S01]  /*21f0*/  IMAD.U32 R13, RZ, RZ, UR14 ;  /* 0x0000000eff0d7e24 */ /* 0x000fe2000f8e00ff */
[----:B------:R-:W-:Y:S01]  /*2200*/  LOP3.LUT R2, RZ, R4, RZ, 0x33, !PT ;  /* 0x00000004ff027212 */ /* 0x000fe200078e33ff */
[----:B------:R-:W0:Y:S01]  /*2210*/  LDCU UR6, c[0x0][0x39c] ;  /* 0x00007380ff0677ac */ /* 0x000e220008000800 */
[----:B------:R-:W-:Y:S02]  /*2220*/  BSSY B2, `(.L_x_288) ;  /* 0x0000124000027945 */ /* 0x000fe40003800000 */
[----:B------:R-:W-:Y:S01]  /*2230*/  IADD3 R0, PT, PT, R13, -0x2, -R4 ;  /* 0xfffffffe0d007810 */ /* 0x000fe20007ffe804 */
[----:B------:R-:W1:Y:S01]  /*2240*/  LDCU.64 UR4, c[0x0][0x390] ;  /* 0x00007200ff0477ac */ /* 0x000e620008000a00 */
[----:B------:R-:W-:Y:S02]  /*2250*/  IADD3 R2, PT, PT, R2, UR14, RZ ;  /* 0x0000000e02027c10 */ /* 0x000fe4000fffe0ff */
[----:B------:R-:W-:Y:S02]  /*2260*/  ISETP.GE.U32.AND P0, PT, R0, 0x3, PT ;  /* 0x000000030000780c */ /* 0x000fe40003f06070 */
[----:B------:R-:W-:-:S11]  /*2270*/  LOP3.LUT R0, R2, 0x3, RZ, 0xc0, !PT ;  /* 0x0000000302007812 */ /* 0x000fd600078ec0ff */
[----:B0-----:R-:W-:Y:S05]  /*2280*/  @!P0 BRA `(.L_x_289) ;  /* 0x0000001000748947 */ /* 0x001fea0003800000 */
[----:B------:R-:W0:Y:S01]  /*2290*/  S2R R13, SR_CgaCtaId ;  /* 0x00000000000d7919 */ /* 0x000e220000008800 */
[----:B------:R-:W-:Y:S01]  /*22a0*/  MOV R12, 0x400 ;  /* 0x00000400000c7802 */ /* 0x000fe20000000f00 */
[----:B------:R-:W-:Y:S01]  /*22b0*/  BSSY B1, `(.L_x_290) ;  /* 0x0000119000017945 */ /* 0x000fe20003800000 */
[----:B------:R-:W-:-:S05]  /*22c0*/  LOP3.LUT R16, R2, 0xfffffffc, RZ, 0xc0, !PT ;  /* 0xfffffffc02107812 */ /* 0x000fca00078ec0ff */
[----:B------:R-:W-:Y:S01]  /*22d0*/  IMAD.MOV R16, RZ, RZ, -R16 ;  /* 0x000000ffff107224 */ /* 0x000fe200078e0a10 */
[----:B0-----:R-:W-:-:S05]  /*22e0*/  LEA R13, R13, R12, 0x18 ;  /* 0x0000000c0d0d7211 */ /* 0x001fca00078ec0ff */
[C---:B------:R-:W-:Y:S02]  /*22f0*/  IMAD R13, R4.reuse, 0x18, R13 ;  /* 0x00000018040d7824 */ /* 0x040fe400078e020d */
[----:B------:R-:W-:Y:S02]  /*2300*/  VIADD R4, R4, 0x2 ;  /* 0x0000000204047836 */ /* 0x000fe40000000000 */
[----:B------:R-:W-:-:S07]  /*2310*/  VIADD R17, R13, 0x38 ;  /* 0x000000380d117836 */ /* 0x000fce0000000000 */
.L_x_315:
[----:B------:R-:W-:Y:S01]  /*2320*/  IADD3 R12, PT, PT, R5, 0x1, RZ ;  /* 0x00000001050c7810 */ /* 0x000fe20007ffe0ff */
[----:B------:R-:W-:Y:S01]  /*2330*/  VIADD R16, R16, 0x4 ;  /* 0x0000000410107836 */ /* 0x000fe20000000000 */
[----:B------:R-:W-:Y:S05]  /*2340*/  YIELD ;  /* 0x0000000000007946 */ /* 0x000fea0003800000 */
[----:B-1----:R-:W-:Y:S01]  /*2350*/  ISETP.GE.U32.AND P0, PT, R12, UR4, PT ;  /* 0x000000040c007c0c */ /* 0x002fe2000bf06070 */
[----:B------:R-:W-:Y:S01]  /*2360*/  BSSY.RECONVERGENT B3, `(.L_x_291) ;  /* 0x0000041000037945 */ /* 0x000fe20003800200 */
[----:B------:R-:W-:Y:S02]  /*2370*/  ISETP.NE.AND P1, PT, R16, RZ, PT ;  /* 0x000000ff1000720c */ /* 0x000fe40003f25270 */
[----:B------:R-:W-:-:S13]  /*2380*/  ISETP.GE.AND.EX P0, PT, RZ, UR5, PT, P0 ;  /* 0x00000005ff007c0c */ /* 0x000fda000bf06300 */
[----:B0--3--:R-:W-:Y:S05]  /*2390*/  @P0 BRA `(.L_x_292) ;  /* 0x0000000000f40947 */ /* 0x009fea0003800000 */
[----:B--2-4-:R-:W0:Y:S01]  /*23a0*/  LDS.64 R14, [R17+-0x18] ;  /* 0xffffe800110e7984 */ /* 0x014e220000000a00 */
        /* <DEDUP_REMOVED lines=31> */
.L_x_294:
[----:B------:R-:W-:Y:S05]  /*25a0*/  BSYNC.RECONVERGENT B4 ;  /* 0x0000000000047941 */ /* 0x000fea0003800200 */
.L_x_293:
        /* <DEDUP_REMOVED lines=21> */
.L_x_296:
[----:B------:R-:W-:Y:S05]  /*2700*/  BSYNC.RECONVERGENT B4 ;  /* 0x0000000000047941 */ /* 0x000fea0003800200 */
.L_x_295:
[----:B------:R-:W0:Y:S01]  /*2710*/  LDC.64 R14, c[0x0][0x388] ;  /* 0x0000e200ff0e7b82 */ /* 0x000e220000000a00 */
[----:B------:R-:W0:Y:S01]  /*2720*/  F2I.F64.TRUNC R13, R12 ;  /* 0x0000000c000d7311 */ /* 0x000e22000030d100 */
[----:B------:R-:W-:Y:S01]  /*2730*/  IMAD.MOV.U32 R18, RZ, RZ, 0x1 ;  /* 0x00000001ff127424 */ /* 0x000fe200078e00ff */
[----:B------:R-:W-:Y:S01]  /*2740*/  MOV R19, 0x0 ;  /* 0x0000000000137802 */ /* 0x000fe20000000f00 */
[----:B0-----:R-:W-:-:S05]  /*2750*/  IMAD.WIDE R14, R13, 0x8, R14 ;  /* 0x000000080d0e7825 */ /* 0x001fca00078e020e */
[----:B------:R0:W-:Y:S02]  /*2760*/  REDG.E.ADD.64.STRONG.GPU desc[UR12][R14.64], R18 ;  /* 0x000000120e00798e */ /* 0x0001e4000c12e50c */
.L_x_292:
[----:B------:R-:W-:Y:S05]  /*2770*/  BSYNC.RECONVERGENT B3 ;  /* 0x0000000000037941 */ /* 0x000fea0003800200 */
.L_x_291:
[----:B------:R-:W-:Y:S01]  /*2780*/  VIADD R12, R5, 0x2 ;  /* 0x00000002050c7836 */ /* 0x000fe20000000000 */
[----:B------:R-:W-:Y:S04]  /*2790*/  BSSY.RECONVERGENT B3, `(.L_x_297) ;  /* 0x0000041000037945 */ /* 0x000fe80003800200 */
[----:B------:R-:W-:-:S04]  /*27a0*/  ISETP.GE.U32.AND P0, PT, R12, UR4, PT ;  /* 0x000000040c007c0c */ /* 0x000fc8000bf06070 */
[----:B------:R-:W-:-:S13]  /*27b0*/  ISETP.GE.AND.EX P0, PT, RZ, UR5, PT, P0 ;  /* 0x00000005ff007c0c */ /* 0x000fda000bf06300 */
[----:B------:R-:W-:Y:S05]  /*27c0*/  @P0 BRA `(.L_x_298) ;  /* 0x0000000000f40947 */ /* 0x000fea0003800000 */
[----:B0-2-4-:R-:W0:Y:S01]  /*27d0*/  LDS.64 R14, [R17] ;  /* 0x00000000110e7984 */ /* 0x015e220000000a00 */
        /* <DEDUP_REMOVED lines=31> */
.L_x_300:
[----:B------:R-:W-:Y:S05]  /*29d0*/  BSYNC.RECONVERGENT B4 ;  /* 0x0000000000047941 */ /* 0x000fea0003800200 */
.L_x_299:
        /* <DEDUP_REMOVED lines=21> */
.L_x_302:
[----:B------:R-:W-:Y:S05]  /*2b30*/  BSYNC.RECONVERGENT B4 ;  /* 0x0000000000047941 */ /* 0x000fea0003800200 */
.L_x_301:
[----:B------:R-:W0:Y:S01]  /*2b40*/  LDC.64 R14, c[0x0][0x388] ;  /* 0x0000e200ff0e7b82 */ /* 0x000e220000000a00 */
[----:B------:R-:W0:Y:S01]  /*2b50*/  F2I.F64.TRUNC R13, R12 ;  /* 0x0000000c000d7311 */ /* 0x000e22000030d100 */
[----:B------:R-:W-:Y:S01]  /*2b60*/  IMAD.MOV.U32 R18, RZ, RZ, 0x1 ;  /* 0x00000001ff127424 */ /* 0x000fe200078e00ff */
[----:B------:R-:W-:Y:S01]  /*2b70*/  MOV R19, 0x0 ;  /* 0x0000000000137802 */ /* 0x000fe20000000f00 */
[----:B0-----:R-:W-:-:S05]  /*2b80*/  IMAD.WIDE R14, R13, 0x8, R14 ;  /* 0x000000080d0e7825 */ /* 0x001fca00078e020e */
[----:B------:R1:W-:Y:S02]  /*2b90*/  REDG.E.ADD.64.STRONG.GPU desc[UR12][R14.64], R18 ;  /* 0x000000120e00798e */ /* 0x0003e4000c12e50c */
.L_x_298:
[----:B------:R-:W-:Y:S05]  /*2ba0*/  BSYNC.RECONVERGENT B3 ;  /* 0x0000000000037941 */ /* 0x000fea0003800200 */
.L_x_297:
[----:B------:R-:W-:Y:S01]  /*2bb0*/  VIADD R12, R5, 0x3 ;  /* 0x00000003050c7836 */ /* 0x000fe20000000000 */
[----:B------:R-:W-:Y:S04]  /*2bc0*/  BSSY.RECONVERGENT B3, `(.L_x_303) ;  /* 0x0000041000037945 */ /* 0x000fe80003800200 */
[----:B------:R-:W-:-:S04]  /*2bd0*/  ISETP.GE.U32.AND P0, PT, R12, UR4, PT ;  /* 0x000000040c007c0c */ /* 0x000fc8000bf06070 */
[----:B------:R-:W-:-:S13]  /*2be0*/  ISETP.GE.AND.EX P0, PT, RZ, UR5, PT, P0 ;  /* 0x00000005ff007c0c */ /* 0x000fda000bf06300 */
[----:B------:R-:W-:Y:S05]  /*2bf0*/  @P0 BRA `(.L_x_304) ;  /* 0x0000000000f40947 */ /* 0x000fea0003800000 */
[----:B012-4-:R-:W0:Y:S01]  /*2c00*/  LDS.64 R14, [R17+0x18] ;  /* 0x00001800110e7984 */ /* 0x017e220000000a00 */
        /* <DEDUP_REMOVED lines=28> */
[----:B------:R-:W-:Y:S05]  /*2dd0*/  CALL.REL.NOINC `($__internal_7_$__cuda_sm20_dsqrt_rn_f64_mediumpath_v1) ;  /* 0x0000001800987944 */ /* 0x000fea0003c00000 */
[----:B------:R-:W-:Y:S01]  /*2de0*/  MOV R22, R14 ;  /* 0x0000000e00167202 */ /* 0x000fe20000000f00 */
[----:B------:R-:W-:-:S07]  /*2df0*/  IMAD.MOV.U32 R23, RZ, RZ, R15 ;  /* 0x000000ffff177224 */ /* 0x000fce00078e000f */
.L_x_306:
[----:B------:R-:W-:Y:S05]  /*2e00*/  BSYNC.RECONVERGENT B4 ;  /* 0x0000000000047941 */ /* 0x000fea0003800200 */
.L_x_305:
        /* <DEDUP_REMOVED lines=21> */
.L_x_308:
[----:B------:R-:W-:Y:S05]  /*2f60*/  BSYNC.RECONVERGENT B4 ;  /* 0x0000000000047941 */ /* 0x000fea0003800200 */
.L_x_307:
[----:B------:R-:W0:Y:S01]  /*2f70*/  LDC.64 R14, c[0x0][0x388] ;  /* 0x0000e200ff0e7b82 */ /* 0x000e220000000a00 */
[----:B------:R-:W0:Y:S01]  /*2f80*/  F2I.F64.TRUNC R13, R12 ;  /* 0x0000000c000d7311 */ /* 0x000e22000030d100 */
[----:B------:R-:W-:Y:S01]  /*2f90*/  MOV R18, 0x1 ;  /* 0x0000000100127802 */ /* 0x000fe20000000f00 */
[----:B------:R-:W-:Y:S02]  /*2fa0*/  IMAD.MOV.U32 R19, RZ, RZ, 0x0 ;  /* 0x00000000ff137424 */ /* 0x000fe400078e00ff */
[----:B0-----:R-:W-:-:S05]  /*2fb0*/  IMAD.WIDE R14, R13, 0x8, R14 ;  /* 0x000000080d0e7825 */ /* 0x001fca00078e020e */
[----:B------:R3:W-:Y:S02]  /*2fc0*/  REDG.E.ADD.64.STRONG.GPU desc[UR12][R14.64], R18 ;  /* 0x000000120e00798e */ /* 0x0007e4000c12e50c */
.L_x_304:
[----:B------:R-:W-:Y:S05]  /*2fd0*/  BSYNC.RECONVERGENT B3 ;  /* 0x0000000000037941 */ /* 0x000fea0003800200 */
.L_x_303:
        /* <DEDUP_REMOVED lines=37> */
.L_x_312:
[----:B------:R-:W-:Y:S05]  /*3230*/  BSYNC.RECONVERGENT B4 ;  /* 0x0000000000047941 */ /* 0x000fea0003800200 */
.L_x_311:
[----:B------:R-:W0:Y:S01]  /*3240*/  LDC.64 R12, c[0x0][0x398] ;  /* 0x0000e600ff0c7b82 */ /* 0x000e220000000a00 */
        /* <DEDUP_REMOVED lines=20> */
.L_x_314:
[----:B------:R-:W-:Y:S05]  /*3390*/  BSYNC.RECONVERGENT B4 ;  /* 0x0000000000047941 */ /* 0x000fea0003800200 */
.L_x_313:
[----:B------:R-:W0:Y:S01]  /*33a0*/  LDC.64 R14, c[0x0][0x388] ;  /* 0x0000e200ff0e7b82 */ /* 0x000e220000000a00 */
[----:B------:R-:W0:Y:S01]  /*33b0*/  F2I.F64.TRUNC R13, R12 ;  /* 0x0000000c000d7311 */ /* 0x000e22000030d100 */
[----:B------:R-:W-:Y:S02]  /*33c0*/  IMAD.MOV.U32 R18, RZ, RZ, 0x1 ;  /* 0x00000001ff127424 */ /* 0x000fe400078e00ff */
[----:B------:R-:W-:Y:S02]  /*33d0*/  IMAD.MOV.U32 R19, RZ, RZ, 0x0 ;  /* 0x00000000ff137424 */ /* 0x000fe400078e00ff */
[----:B0-----:R-:W-:-:S05]  /*33e0*/  IMAD.WIDE R14, R13, 0x8, R14 ;  /* 0x000000080d0e7825 */ /* 0x001fca00078e020e */
[----:B------:R0:W-:Y:S02]  /*33f0*/  REDG.E.ADD.64.STRONG.GPU desc[UR12][R14.64], R18 ;  /* 0x000000120e00798e */ /* 0x0001e4000c12e50c */
.L_x_310:
[----:B------:R-:W-:Y:S05]  /*3400*/  BSYNC.RECONVERGENT B3 ;  /* 0x0000000000037941 */ /* 0x000fea0003800200 */
.L_x_309:
[----:B------:R-:W-:Y:S01]  /*3410*/  IADD3 R4, PT, PT, R4, 0x4, RZ ;  /* 0x0000000404047810 */ /* 0x000fe20007ffe0ff */
[----:B------:R-:W-:Y:S01]  /*3420*/  VIADD R17, R17, 0x60 ;  /* 0x0000006011117836 */ /* 0x000fe20000000000 */
[----:B------:R-:W-:Y:S06]  /*3430*/  @P1 BRA `(.L_x_315) ;  /* 0xffffffec00b81947 */ /* 0x000fec000383ffff */
[----:B------:R-:W-:Y:S05]  /*3440*/  BSYNC B1 ;  /* 0x0000000000017941 */ /* 0x000fea0003800000 */
.L_x_290:
[----:B------:R-:W-:-:S07]  /*3450*/  VIADD R16, R4, 0xffffffff ;  /* 0xffffffff04107836 */ /* 0x000fce0000000000 */
.L_x_289:
[----:B-1----:R-:W-:Y:S05]  /*3460*/  BSYNC B2 ;  /* 0x0000000000027941 */ /* 0x002fea0003800000 */
.L_x_288:
[----:B------:R-:W-:-:S13]  /*3470*/  ISETP.NE.AND P0, PT, R0, RZ, PT ;  /* 0x000000ff0000720c */ /* 0x000fda0003f05270 */
[----:B------:R-:W-:Y:S05]  /*3480*/  @!P0 EXIT ;  /* 0x000000000000894d */ /* 0x000fea0003800000 */
[----:B------:R-:W-:Y:S01]  /*3490*/  ISETP.NE.AND P0, PT, R0, 0x1, PT ;  /* 0x000000010000780c */ /* 0x000fe20003f05270 */
[----:B------:R-:W-:-:S12]  /*34a0*/  BSSY.RECONVERGENT B1, `(.L_x_316) ;  /* 0x0000092000017945 */ /* 0x000fd80003800200 */
[----:B------:R-:W-:Y:S05]  /*34b0*/  @!P0 BRA `(.L_x_317) ;  /* 0x0000000800408947 */ /* 0x000fea0003800000 */
[----:B------:R-:W1:Y:S01]  /*34c0*/  S2R R5, SR_CgaCtaId ;  /* 0x0000000000057919 */ /* 0x000e620000008800 */
[----:B------:R-:W5:Y:S01]  /*34d0*/  LDCU.64 UR8, c[0x0][0x390] ;  /* 0x00007200ff0877ac */ /* 0x000f620008000a00 */
[----:B------:R-:W-:Y:S01]  /*34e0*/  IADD3 R0, PT, PT, R16, UR11, RZ ;  /* 0x0000000b10007c10 */ /* 0x000fe2000fffe0ff */
[----:B------:R-:W-:Y:S01]  /*34f0*/  BSSY.RECONVERGENT B2, `(.L_x_318) ;  /* 0x0000045000027945 */ /* 0x000fe20003800200 */
[----:B------:R-:W-:Y:S02]  /*3500*/  MOV R4, 0x400 ;  /* 0x0000040000047802 */ /* 0x000fe40000000f00 */
[----:B-----5:R-:W-:-:S04]  /*3510*/  ISETP.GE.U32.AND P0, PT, R0, UR8, PT ;  /* 0x0000000800007c0c */ /* 0x020fc8000bf06070 */
[----:B------:R-:W-:Y:S02]  /*3520*/  ISETP.GE.AND.EX P0, PT, RZ, UR9, PT, P0 ;  /* 0x00000009ff007c0c */ /* 0x000fe4000bf06300 */
[----:B-1----:R-:W-:-:S05]  /*3530*/  LEA R5, R5, R4, 0x18 ;  /* 0x0000000405057211 */ /* 0x002fca00078ec0ff */
[----:B------:R-:W-:-:S06]  /*3540*/  IMAD R4, R16, 0x18, R5 ;  /* 0x0000001810047824 */ /* 0x000fcc00078e0205 */
[----:B------:R-:W-:Y:S05]  /*3550*/  @P0 BRA `(.L_x_319) ;  /* 0x0000000000f80947 */ /* 0x000fea0003800000 */
[----:B0-234-:R-:W0:Y:S01]  /*3560*/  LDS.64 R14, [R4+0x8] ;  /* 0x00000800040e7984 */ /* 0x01de220000000a00 */
        /* <DEDUP_REMOVED lines=28> */
[----:B------:R-:W-:Y:S05]  /*3730*/  CALL.REL.NOINC `($__internal_7_$__cuda_sm20_dsqrt_rn_f64_mediumpath_v1) ;  /* 0x0000001000407944 */ /* 0x000fea0003c00000 */
[----:B------:R-:W-:Y:S01]  /*3740*/  IMAD.MOV.U32 R22, RZ, RZ, R14 ;  /* 0x000000ffff167224 */ /* 0x000fe200078e000e */
[----:B------:R-:W-:-:S07]  /*3750*/  MOV R23, R15 ;  /* 0x0000000f00177202 */ /* 0x000fce0000000f00 */
.L_x_321:
[----:B------:R-:W-:Y:S05]  /*3760*/  BSYNC.RECONVERGENT B3 ;  /* 0x0000000000037941 */ /* 0x000fea0003800200 */
.L_x_320:
        /* <DEDUP_REMOVED lines=22> */
.L_x_323:
[----:B------:R-:W-:Y:S05]  /*38d0*/  BSYNC.RECONVERGENT B3 ;  /* 0x0000000000037941 */ /* 0x000fea0003800200 */
.L_x_322:
[----:B------:R-:W0:Y:S01]  /*38e0*/  LDC.64 R14, c[0x0][0x388] ;  /* 0x0000e200ff0e7b82 */ /* 0x000e220000000a00 */
[----:B------:R-:W0:Y:S01]  /*38f0*/  F2I.F64.TRUNC R13, R12 ;  /* 0x0000000c000d7311 */ /* 0x000e22000030d100 */
[----:B------:R-:W-:Y:S02]  /*3900*/  HFMA2 R19, -RZ, RZ, 0, 0 ;  /* 0x00000000ff137431 */ /* 0x000fe400000001ff */
[----:B------:R-:W-:Y:S02]  /*3910*/  IMAD.MOV.U32 R18, RZ, RZ, 0x1 ;  /* 0x00000001ff127424 */ /* 0x000fe400078e00ff */
[----:B0-----:R-:W-:-:S05]  /*3920*/  IMAD.WIDE R14, R13, 0x8, R14 ;  /* 0x000000080d0e7825 */ /* 0x001fca00078e020e */
[----:B------:R1:W-:Y:S02]  /*3930*/  REDG.E.ADD.64.STRONG.GPU desc[UR12][R14.64], R18 ;  /* 0x000000120e00798e */ /* 0x0003e4000c12e50c */
.L_x_319:
[----:B------:R-:W-:Y:S05]  /*3940*/  BSYNC.RECONVERGENT B2 ;  /* 0x0000000000027941 */ /* 0x000fea0003800200 */
.L_x_318:
[----:B------:R-:W5:Y:S01]  /*3950*/  LDCU.64 UR8, c[0x0][0x390] ;  /* 0x00007200ff0877ac */ /* 0x000f620008000a00 */
[----:B------:R-:W-:Y:S01]  /*3960*/  VIADD R0, R0, 0x1 ;  /* 0x0000000100007836 */ /* 0x000fe20000000000 */
[----:B------:R-:W-:Y:S04]  /*3970*/  BSSY.RECONVERGENT B2, `(.L_x_324) ;  /* 0x0000043000027945 */ /* 0x000fe80003800200 */
[----:B-----5:R-:W-:-:S04]  /*3980*/  ISETP.GE.U32.AND P0, PT, R0, UR8, PT ;  /* 0x0000000800007c0c */ /* 0x020fc8000bf06070 */
[----:B------:R-:W-:-:S13]  /*3990*/  ISETP.GE.AND.EX P0, PT, RZ, UR9, PT, P0 ;  /* 0x00000009ff007c0c */ /* 0x000fda000bf06300 */
[----:B------:R-:W-:Y:S05]  /*39a0*/  @P0 BRA `(.L_x_325) ;  /* 0x0000000000fc0947 */ /* 0x000fea0003800000 */
[----:B01234-:R-:W0:Y:S01]  /*39b0*/  LDS.64 R14, [R4+0x20] ;  /* 0x00002000040e7984 */ /* 0x01fe220000000a00 */
[----:B------:R-:W-:Y:S01]  /*39c0*/  IMAD.MOV.U32 R5, RZ, RZ, 0x3fd80000 ;  /* 0x3fd80000ff057424 */ /* 0x000fe200078e00ff */
[----:B------:R-:W-:Y:S02]  /*39d0*/  BSSY.RECONVERGENT B3, `(.L_x_326) ;  /* 0x000001f000037945 */ /* 0x000fe40003800200 */
[----:B------:R-:W1:Y:S04]  /*39e0*/  LDS.64 R12, [R4+0x18] ;  /* 0x00001800040c7984 */ /* 0x000e680000000a00 */
[----:B------:R2:W3:Y:S02]  /*39f0*/  LDS.64 R18, [R4+0x28] ;  /* 0x0000280004127984 */ /* 0x0004e40000000a00 */
[----:B--2---:R-:W-:Y:S01]  /*3a00*/  MOV R4, 0x0 ;  /* 0x0000000000047802 */ /* 0x004fe20000000f00 */
[----:B0-----:R-:W-:-:S02]  /*3a10*/  DADD R14, R6, -R14 ;  /* 0x00000000060e7229 */ /* 0x001fc4000000080e */
[----:B-1----:R-:W-:-:S06]  /*3a20*/  DADD R12, R10, -R12 ;  /* 0x000000000a0c7229 */ /* 0x002fcc000000080c */
        /* <DEDUP_REMOVED lines=19> */
[----:B------:R-:W-:Y:S01]  /*3b60*/  MOV R18, R22 ;  /* 0x0000001600127202 */ /* 0x000fe20000000f00 */
[----:B------:R-:W-:Y:S01]  /*3b70*/  IMAD.MOV.U32 R21, RZ, RZ, R25 ;  /* 0x000000ffff157224 */ /* 0x000fe200078e0019 */
[----:B------:R-:W-:Y:S01]  /*3b80*/  MOV R22, 0x3bc0 ;  /* 0x00003bc000167802 */ /* 0x000fe20000000f00 */
[----:B------:R-:W-:Y:S02]  /*3b90*/  IMAD.MOV.U32 R19, RZ, RZ, R23 ;  /* 0x000000ffff137224 */ /* 0x000fe400078e0017 */
[----:B------:R-:W-:-:S07]  /*3ba0*/  IMAD.MOV.U32 R15, RZ, RZ, R5 ;  /* 0x000000ffff0f7224 */ /* 0x000fce00078e0005 */
[----:B------:R-:W-:Y:S05]  /*3bb0*/  CALL.REL.NOINC `($__internal_7_$__cuda_sm20_dsqrt_rn_f64_mediumpath_v1) ;  /* 0x0000000c00207944 */ /* 0x000fea0003c00000 */
.L_x_327:
[----:B------:R-:W-:Y:S05]  /*3bc0*/  BSYNC.RECONVERGENT B3 ;  /* 0x0000000000037941 */ /* 0x000fea0003800200 */
.L_x_326:
        /* <DEDUP_REMOVED lines=22> */
.L_x_329:
[----:B------:R-:W-:Y:S05]  /*3d30*/  BSYNC.RECONVERGENT B3 ;  /* 0x0000000000037941 */ /* 0x000fea0003800200 */
.L_x_328:
[----:B------:R-:W0:Y:S01]  /*3d40*/  LDC.64 R12, c[0x0][0x388] ;  /* 0x0000e200ff0c7b82 */ /* 0x000e220000000a00 */
[----:B------:R-:W0:Y:S01]  /*3d50*/  F2I.F64.TRUNC R5, R4 ;  /* 0x0000000400057311 */ /* 0x000e22000030d100 */
[----:B------:R-:W-:Y:S02]  /*3d60*/  IMAD.MOV.U32 R14, RZ, RZ, 0x1 ;  /* 0x00000001ff0e7424 */ /* 0x000fe400078e00ff */
[----:B------:R-:W-:Y:S02]  /*3d70*/  IMAD.MOV.U32 R15, RZ, RZ, 0x0 ;  /* 0x00000000ff0f7424 */ /* 0x000fe400078e00ff */
[----:B0-----:R-:W-:-:S05]  /*3d80*/  IMAD.WIDE R12, R5, 0x8, R12 ;  /* 0x00000008050c7825 */ /* 0x001fca00078e020c */
[----:B------:R0:W-:Y:S02]  /*3d90*/  REDG.E.ADD.64.STRONG.GPU desc[UR12][R12.64], R14 ;  /* 0x0000000e0c00798e */ /* 0x0001e4000c12e50c */
.L_x_325:
[----:B------:R-:W-:Y:S05]  /*3da0*/  BSYNC.RECONVERGENT B2 ;  /* 0x0000000000027941 */ /* 0x000fea0003800200 */
.L_x_324:
[----:B------:R-:W-:-:S07]  /*3db0*/  IADD3 R16, PT, PT, R16, 0x2, RZ ;  /* 0x0000000210107810 */ /* 0x000fce0007ffe0ff */
.L_x_317:
[----:B------:R-:W-:Y:S05]  /*3dc0*/  BSYNC.RECONVERGENT B1 ;  /* 0x0000000000017941 */ /* 0x000fea0003800200 */
.L_x_316:
[----:B------:R-:W-:-:S04]  /*3dd0*/  LOP3.LUT R2, R2, 0x1, RZ, 0xc0, !PT ;  /* 0x0000000102027812 */ /* 0x000fc800078ec0ff */
[----:B------:R-:W-:-:S13]  /*3de0*/  ISETP.NE.U32.AND P0, PT, R2, 0x1, PT ;  /* 0x000000010200780c */ /* 0x000fda0003f05070 */
[----:B------:R-:W-:Y:S05]  /*3df0*/  @P0 EXIT ;  /* 0x000000000000094d */ /* 0x000fea0003800000 */
[----:B------:R-:W5:Y:S01]  /*3e00*/  LDCU.64 UR8, c[0x0][0x390] ;  /* 0x00007200ff0877ac */ /* 0x000f620008000a00 */
[----:B------:R-:W-:-:S05]  /*3e10*/  VIADD R0, R16, UR11 ;  /* 0x0000000b10007c36 */ /* 0x000fca0008000000 */
[----:B-----5:R-:W-:-:S04]  /*3e20*/  ISETP.GE.U32.AND P0, PT, R0, UR8, PT ;  /* 0x0000000800007c0c */ /* 0x020fc8000bf06070 */
[----:B------:R-:W-:-:S13]  /*3e30*/  ISETP.GE.AND.EX P0, PT, RZ, UR9, PT, P0 ;  /* 0x00000009ff007c0c */ /* 0x000fda000bf06300 */
[----:B------:R-:W-:Y:S05]  /*3e40*/  @P0 EXIT ;  /* 0x000000000000094d */ /* 0x000fea0003800000 */
[----:B------:R-:W5:Y:S01]  /*3e50*/  S2R R5, SR_CgaCtaId ;  /* 0x0000000000057919 */ /* 0x000f620000008800 */
[----:B------:R-:W-:Y:S01]  /*3e60*/  MOV R0, 0x400 ;  /* 0x0000040000007802 */ /* 0x000fe20000000f00 */
[----:B------:R-:W-:Y:S03]  /*3e70*/  BSSY.RECONVERGENT B1, `(.L_x_330) ;  /* 0x0000021000017945 */ /* 0x000fe60003800200 */
[----:B-----5:R-:W-:-:S05]  /*3e80*/  LEA R5, R5, R0, 0x18 ;  /* 0x0000000005057211 */ /* 0x020fca00078ec0ff */
[----:B------:R-:W-:-:S05]  /*3e90*/  IMAD R16, R16, 0x18, R5 ;  /* 0x0000001810107824 */ /* 0x000fca00078e0205 */
[----:B0-----:R-:W0:Y:S04]  /*3ea0*/  LDS.64 R12, [R16+0x8] ;  /* 0x00000800100c7984 */ /* 0x001e280000000a00 */
[----:B------:R-:W5:Y:S04]  /*3eb0*/  LDS.64 R4, [R16] ;  /* 0x0000000010047984 */ /* 0x000f680000000a00 */
[----:B-1234-:R-:W1:Y:S01]  /*3ec0*/  LDS.64 R14, [R16+0x10] ;  /* 0x00001000100e7984 */ /* 0x01ee620000000a00 */
[----:B0-----:R-:W-:Y:S01]  /*3ed0*/  DADD R12, R6, -R12 ;  /* 0x00000000060c7229 */ /* 0x001fe2000000080c */
[----:B------:R-:W-:Y:S01]  /*3ee0*/  MOV R6, 0x0 ;  /* 0x0000000000067802 */ /* 0x000fe20000000f00 */
[----:B------:R-:W-:Y:S01]  /*3ef0*/  IMAD.MOV.U32 R7, RZ, RZ, 0x3fd80000 ;  /* 0x3fd80000ff077424 */ /* 0x000fe200078e00ff */
[----:B-----5:R-:W-:-:S05]  /*3f00*/  DADD R4, R10, -R4 ;  /* 0x000000000a047229 */ /* 0x020fca0000000804 */
[----:B------:R-:W-:Y:S02]  /*3f10*/  DMUL R12, R12, R12 ;  /* 0x0000000c0c0c7228 */ /* 0x000fe40000000000 */
[----:B-1----:R-:W-:-:S06]  /*3f20*/  DADD R14, R8, -R14 ;  /* 0x00000000080e7229 */ /* 0x002fcc000000080e */
        /* <DEDUP_REMOVED lines=19> */
[----:B------:R-:W-:-:S07]  /*4060*/  MOV R22, 0x4080 ;  /* 0x0000408000167802 */ /* 0x000fce0000000f00 */
[----:B------:R-:W-:Y:S05]  /*4070*/  CALL.REL.NOINC `($__internal_7_$__cuda_sm20_dsqrt_rn_f64_mediumpath_v1) ;  /* 0x0000000400f07944 */ /* 0x000fea0003c00000 */
.L_x_331:
[----:B------:R-:W-:Y:S05]  /*4080*/  BSYNC.RECONVERGENT B1 ;  /* 0x0000000000017941 */ /* 0x000fea0003800200 */
.L_x_330:
        /* <DEDUP_REMOVED lines=22> */
.L_x_333:
[----:B------:R-:W-:Y:S05]  /*41f0*/  BSYNC.RECONVERGENT B1 ;  /* 0x0000000000017941 */ /* 0x000fea0003800200 */
.L_x_332:
[----:B------:R-:W0:Y:S01]  /*4200*/  LDC.64 R2, c[0x0][0x388] ;  /* 0x0000e200ff027b82 */ /* 0x000e220000000a00 */
[----:B------:R-:W0:Y:S01]  /*4210*/  F2I.F64.TRUNC R5, R4 ;  /* 0x0000000400057311 */ /* 0x000e22000030d100 */
[----:B------:R-:W-:Y:S02]  /*4220*/  HFMA2 R7, -RZ, RZ, 0, 0 ;  /* 0x00000000ff077431 */ /* 0x000fe400000001ff */
[----:B------:R-:W-:Y:S02]  /*4230*/  IMAD.MOV.U32 R6, RZ, RZ, 0x1 ;  /* 0x00000001ff067424 */ /* 0x000fe400078e00ff */
[----:B0-----:R-:W-:-:S05]  /*4240*/  IMAD.WIDE R2, R5, 0x8, R2 ;  /* 0x0000000805027825 */ /* 0x001fca00078e0202 */
[----:B------:R-:W-:Y:S01]  /*4250*/  REDG.E.ADD.64.STRONG.GPU desc[UR12][R2.64], R6 ;  /* 0x000000060200798e */ /* 0x000fe2000c12e50c */
[----:B------:R-:W-:Y:S05]  /*4260*/  EXIT ;  /* 0x000000000000794d */ /* 0x000fea0003800000 */
        .weak           $__internal_6_$__cuda_sm20_div_rn_f64_full
        .type           $__internal_6_$__cuda_sm20_div_rn_f64_full,@function
        .size           $__internal_6_$__cuda_sm20_div_rn_f64_full,($__internal_7_$__cuda_sm20_dsqrt_rn_f64_mediumpath_v1 - $__internal_6_$__cuda_sm20_div_rn_f64_full)
$__internal_6_$__cuda_sm20_div_rn_f64_full:
[C---:B------:R-:W-:Y:S01]  /*4270*/  FSETP.GEU.AND P0, PT, |R3|.reuse, 1.469367938527859385e-39, PT ;  /* 0x001000000300780b */ /* 0x040fe20003f0e200 */
[----:B------:R-:W-:Y:S01]  /*4280*/  IMAD.U32 R18, RZ, RZ, UR16 ;  /* 0x00000010ff127e24 */ /* 0x000fe2000f8e00ff */
[----:B------:R-:W-:Y:S01]  /*4290*/  MOV R19, R3 ;  /* 0x0000000300137202 */ /* 0x000fe20000000f00 */
[----:B------:R-:W-:Y:S01]  /*42a0*/  IMAD.U32 R20, RZ, RZ, UR16 ;  /* 0x00000010ff147e24 */ /* 0x000fe2000f8e00ff */
[----:B------:R-:W-:Y:S01]  /*42b0*/  LOP3.LUT R13, R3, 0x800fffff, RZ, 0xc0, !PT ;  /* 0x800fffff030d7812 */ /* 0x000fe200078ec0ff */
[----:B------:R-:W-:Y:S01]  /*42c0*/  IMAD.MOV.U32 R15, RZ, RZ, R23 ;  /* 0x000000ffff0f7224 */ /* 0x000fe200078e0017 */
[----:B------:R-:W-:Y:S01]  /*42d0*/  MOV R30, 0x1ca00000 ;  /* 0x1ca00000001e7802 */ /* 0x000fe20000000f00 */
[----:B------:R-:W-:Y:S01]  /*42e0*/  IMAD.MOV.U32 R24, RZ, RZ, 0x1 ;  /* 0x00000001ff187424 */ /* 0x000fe200078e00ff */
[----:B------:R-:W-:Y:S01]  /*42f0*/  LOP3.LUT R21, R13, 0x3ff00000, RZ, 0xfc, !PT ;  /* 0x3ff000000d157812 */ /* 0x000fe200078efcff */
[----:B------:R-:W-:Y:S01]  /*4300*/  BSSY.RECONVERGENT B0, `(.L_x_334) ;  /* 0x0000051000007945 */ /* 0x000fe20003800200 */
[----:B------:R-:W-:-:S02]  /*4310*/  FSETP.GEU.AND P3, PT, |R15|, 1.469367938527859385e-39, PT ;  /* 0x001000000f00780b */ /* 0x000fc40003f6e200 */
[----:B------:R-:W-:Y:S01]  /*4320*/  LOP3.LUT R13, R15, 0x7ff00000, RZ, 0xc0, !PT ;  /* 0x7ff000000f0d7812 */ /* 0x000fe200078ec0ff */
[----:B------:R-:W-:Y:S01]  /*4330*/  @!P0 DMUL R20, R18, 8.98846567431157953865e+307 ;  /* 0x7fe0000012148828 */ /* 0x000fe20000000000 */
[----:B------:R-:W-:Y:S02]  /*4340*/  LOP3.LUT R32, R3, 0x7ff00000, RZ, 0xc0, !PT ;  /* 0x7ff0000003207812 */ /* 0x000fe400078ec0ff */
[----:B------:R-:W-:Y:S02]  /*4350*/  MOV R31, R13 ;  /* 0x0000000d001f7202 */ /* 0x000fe40000000f00 */
[----:B------:R-:W-:Y:S01]  /*4360*/  ISETP.GE.U32.AND P2, PT, R13, R32, PT ;  /* 0x000000200d00720c */ /* 0x000fe20003f46070 */
[----:B------:R-:W0:Y:S04]  /*4370*/  MUFU.RCP64H R25, R21 ;  /* 0x0000001500197308 */ /* 0x000e280000001800 */
[----:B------:R-:W-:-:S02]  /*4380*/  @!P3 LOP3.LUT R22, R19, 0x7ff00000, RZ, 0xc0, !PT ;  /* 0x7ff000001316b812 */ /* 0x000fc400078ec0ff */
[----:B------:R-:W-:Y:S02]  /*4390*/  @!P0 LOP3.LUT R32, R21, 0x7ff00000, RZ, 0xc0, !PT ;  /* 0x7ff0000015208812 */ /* 0x000fe400078ec0ff */
[----:B------:R-:W-:Y:S01]  /*43a0*/  @!P3 ISETP.GE.U32.AND P4, PT, R13, R22, PT ;  /* 0x000000160d00b20c */ /* 0x000fe20003f86070 */
[----:B------:R-:W-:Y:S02]  /*43b0*/  IMAD.MOV.U32 R22, RZ, RZ, R14 ;  /* 0x000000ffff167224 */ /* 0x000fe400078e000e */
[----:B------:R-:W-:Y:S01]  /*43c0*/  VIADD R33, R32, 0xffffffff ;  /* 0xffffffff20217836 */ /* 0x000fe20000000000 */
[----:B------:R-:W-:-:S04]  /*43d0*/  @!P3 SEL R23, R30, 0x63400000, !P4 ;  /* 0x634000001e17b807 */ /* 0x000fc80006000000 */
[----:B------:R-:W-:Y:S01]  /*43e0*/  @!P3 LOP3.LUT R28, R23, 0x80000000, R15, 0xf8, !PT ;  /* 0x80000000171cb812 */ /* 0x000fe200078ef80f */
[----:B0-----:R-:W-:-:S03]  /*43f0*/  DFMA R26, R24, -R20, 1 ;  /* 0x3ff00000181a742b */ /* 0x001fc60000000814 */
[----:B------:R-:W-:Y:S01]  /*4400*/  @!P3 LOP3.LUT R29, R28, 0x100000, RZ, 0xfc, !PT ;  /* 0x001000001c1db812 */ /* 0x000fe200078efcff */
[----:B------:R-:W-:-:S04]  /*4410*/  @!P3 IMAD.MOV.U32 R28, RZ, RZ, RZ ;  /* 0x000000ffff1cb224 */ /* 0x000fc800078e00ff */
        /* <DEDUP_REMOVED lines=20> */
[----:B------:R-:W-:-:S04]  /*4560*/  SEL R30, R30, 0x63400000, !P0 ;  /* 0x634000001e1e7807 */ /* 0x000fc80004000000 */
[----:B------:R-:W-:-:S05]  /*4570*/  IADD3 R13, PT, PT, -R30, R13, RZ ;  /* 0x0000000d1e0d7210 */ /* 0x000fca0007ffe1ff */
[----:B------:R-:W-:-:S06]  /*4580*/  VIADD R15, R13, 0x7fe00000 ;  /* 0x7fe000000d0f7836 */ /* 0x000fcc0000000000 */
[----:B------:R-:W-:-:S10]  /*4590*/  DMUL R24, R28, R14 ;  /* 0x0000000e1c187228 */ /* 0x000fd40000000000 */
[----:B------:R-:W-:-:S13]  /*45a0*/  FSETP.GTU.AND P0, PT, |R25|, 1.469367938527859385e-39, PT ;  /* 0x001000001900780b */ /* 0x000fda0003f0c200 */
[----:B------:R-:W-:Y:S05]  /*45b0*/  @P0 BRA `(.L_x_336) ;  /* 0x0000000000940947 */ /* 0x000fea0003800000 */
[----:B------:R-:W-:Y:S01]  /*45c0*/  DFMA R20, R28, -R20, R22 ;  /* 0x800000141c14722b */ /* 0x000fe20000000016 */
[----:B------:R-:W-:-:S09]  /*45d0*/  MOV R18, RZ ;  /* 0x000000ff00127202 */ /* 0x000fd20000000f00 */
        /* <DEDUP_REMOVED lines=14> */
.L_x_335:
        /* <DEDUP_REMOVED lines=12> */
[----:B------:R-:W-:Y:S01]  /*4780*/  @!P0 IMAD.MOV.U32 R24, RZ, RZ, RZ ;  /* 0x000000ffff188224 */ /* 0x000fe200078e00ff */
[----:B------:R-:W-:-:S03]  /*4790*/  @P0 MOV R24, RZ ;  /* 0x000000ff00180202 */ /* 0x000fc60000000f00 */
[----:B------:R-:W-:Y:S01]  /*47a0*/  @P0 IMAD.MOV.U32 R25, RZ, RZ, R13 ;  /* 0x000000ffff190224 */ /* 0x000fe200078e000d */
[----:B------:R-:W-:Y:S06]  /*47b0*/  BRA `(.L_x_336) ;  /* 0x0000000000147947 */ /* 0x000fec0003800000 */
.L_x_338:
[----:B------:R-:W-:Y:S01]  /*47c0*/  LOP3.LUT R25, R19, 0x80000, RZ, 0xfc, !PT ;  /* 0x0008000013197812 */ /* 0x000fe200078efcff */
[----:B------:R-:W-:Y:S01]  /*47d0*/  IMAD.MOV.U32 R24, RZ, RZ, R18 ;  /* 0x000000ffff187224 */ /* 0x000fe200078e0012 */
[----:B------:R-:W-:Y:S06]  /*47e0*/  BRA `(.L_x_336) ;  /* 0x0000000000087947 */ /* 0x000fec0003800000 */
.L_x_337:
[----:B------:R-:W-:Y:S02]  /*47f0*/  LOP3.LUT R25, R15, 0x80000, RZ, 0xfc, !PT ;  /* 0x000800000f197812 */ /* 0x000fe400078efcff */
[----:B------:R-:W-:-:S07]  /*4800*/  MOV R24, R14 ;  /* 0x0000000e00187202 */ /* 0x000fce0000000f00 */
.L_x_336:
[----:B------:R-:W-:Y:S05]  /*4810*/  BSYNC.RECONVERGENT B0 ;  /* 0x0000000000007941 */ /* 0x000fea0003800200 */
.L_x_334:
[----:B------:R-:W-:-:S04]  /*4820*/  IMAD.MOV.U32 R13, RZ, RZ, 0x0 ;  /* 0x00000000ff0d7424 */ /* 0x000fc800078e00ff */
[----:B------:R-:W-:Y:S05]  /*4830*/  RET.REL.NODEC R12 `(_Z16PDH_CUDA_kernel2P8atomdescP10hist_entryxd) ;  /* 0xffffffb40cf07950 */ /* 0x000fea0003c3ffff */
        .weak           $__internal_7_$__cuda_sm20_dsqrt_rn_f64_mediumpath_v1
        .type           $__internal_7_$__cuda_sm20_dsqrt_rn_f64_mediumpath_v1,@function
        .size           $__internal_7_$__cuda_sm20_dsqrt_rn_f64_mediumpath_v1,(.L_x_366 - $__internal_7_$__cuda_sm20_dsqrt_rn_f64_mediumpath_v1)
$__internal_7_$__cuda_sm20_dsqrt_rn_f64_mediumpath_v1:
[----:B------:R-:W-:Y:S01]  /*4840*/  ISETP.GE.U32.AND P0, PT, R20, -0x3400000, PT ;  /* 0xfcc000001400780c */ /* 0x000fe20003f06070 */
[----:B------:R-:W-:Y:S01]  /*4850*/  BSSY.RECONVERGENT B0, `(.L_x_339) ;  /* 0x0000024000007945 */ /* 0x000fe20003800200 */
[----:B------:R-:W-:-:S11]  /*4860*/  IMAD.MOV.U32 R20, RZ, RZ, R24 ;  /* 0x000000ffff147224 */ /* 0x000fd600078e0018 */
[----:B------:R-:W-:Y:S05]  /*4870*/  @!P0 BRA `(.L_x_340) ;  /* 0x0000000000208947 */ /* 0x000fea0003800000 */
[----:B------:R-:W-:-:S10]  /*4880*/  DFMA.RM R14, R18, R14, R12 ;  /* 0x0000000e120e722b */ /* 0x000fd4000000400c */
[----:B------:R-:W-:-:S04]  /*4890*/  IADD3 R12, P0, PT, R14, 0x1, RZ ;  /* 0x000000010e0c7810 */ /* 0x000fc80007f1e0ff */
[----:B------:R-:W-:-:S06]  /*48a0*/  IADD3.X R13, PT, PT, RZ, R15, RZ, P0, !PT ;  /* 0x0000000fff0d7210 */ /* 0x000fcc00007fe4ff */
[----:B------:R-:W-:-:S08]  /*48b0*/  DFMA.RP R20, -R14, R12, R20 ;  /* 0x0000000c0e14722b */ /* 0x000fd00000008114 */
[----:B------:R-:W-:-:S06]  /*48c0*/  DSETP.GT.AND P0, PT, R20, RZ, PT ;  /* 0x000000ff1400722a */ /* 0x000fcc0003f04000 */
[----:B------:R-:W-:Y:S02]  /*48d0*/  FSEL R12, R12, R14, P0 ;  /* 0x0000000e0c0c7208 */ /* 0x000fe40000000000 */
[----:B------:R-:W-:Y:S01]  /*48e0*/  FSEL R13, R13, R15, P0 ;  /* 0x0000000f0d0d7208 */ /* 0x000fe20000000000 */
[----:B------:R-:W-:Y:S06]  /*48f0*/  BRA `(.L_x_341) ;  /* 0x0000000000647947 */ /* 0x000fec0003800000 */
.L_x_340:
        /* <DEDUP_REMOVED lines=19> */
[----:B------:R-:W-:-:S06]  /*4a30*/  IADD3 R15, PT, PT, R15, -0x100000, RZ ;  /* 0xfff000000f0f7810 */ /* 0x000fcc0007ffe0ff */
[----:B------:R-:W-:-:S08]  /*4a40*/  DFMA R18, R12, -R12, R20 ;  /* 0x8000000c0c12722b */ /* 0x000fd00000000014 */
[----:B------:R-:W-:-:S10]  /*4a50*/  DFMA R12, R14, R18, R12 ;  /* 0x000000120e0c722b */ /* 0x000fd4000000000c */
[----:B------:R-:W-:Y:S01]  /*4a60*/  VIADD R13, R13, 0xfcb00000 ;  /* 0xfcb000000d0d7836 */ /* 0x000fe20000000000 */
[----:B------:R-:W-:Y:S06]  /*4a70*/  BRA `(.L_x_341) ;  /* 0x0000000000047947 */ /* 0x000fec0003800000 */
.L_x_342:
[----:B------:R-:W-:-:S11]  /*4a80*/  DADD R12, R20, R20 ;  /* 0x00000000140c7229 */ /* 0x000fd60000000014 */
.L_x_341:
[----:B------:R-:W-:Y:S05]  /*4a90*/  BSYNC.RECONVERGENT B0 ;  /* 0x0000000000007941 */ /* 0x000fea0003800200 */
.L_x_339:
[----:B------:R-:W-:Y:S01]  /*4aa0*/  IMAD.MOV.U32 R23, RZ, RZ, 0x0 ;  /* 0x00000000ff177424 */ /* 0x000fe200078e00ff */
[----:B------:R-:W-:Y:S01]  /*4ab0*/  MOV R15, R13 ;  /* 0x0000000d000f7202 */ /* 0x000fe20000000f00 */
[----:B------:R-:W-:Y:S02]  /*4ac0*/  IMAD.MOV.U32 R14, RZ, RZ, R12 ;  /* 0x000000ffff0e7224 */ /* 0x000fe400078e000c */
[----:B------:R-:W-:Y:S05]  /*4ad0*/  RET.REL.NODEC R22 `(_Z16PDH_CUDA_kernel2P8atomdescP10hist_entryxd) ;  /* 0xffffffb416487950 */ /* 0x000fea0003c3ffff */
.L_x_343:
        /* <DEDUP_REMOVED lines=10> */
.L_x_366:


//--------------------- .text._Z16PDH_CUDA_kernel1P8atomdescP10hist_entryxd --------------------------
	.section	.text._Z16PDH_CUDA_kernel1P8atomdescP10hist_entryxd,"ax",@progbits
	.align	128
        .global         _Z16PDH_CUDA_kernel1P8atomdescP10hist_entryxd
        .type           _Z16PDH_CUDA_kernel1P8atomdescP10hist_entryxd,@function
        .size           _Z16PDH_CUDA_kernel1P8atomdescP10hist_entryxd,(.L_x_368 - _Z16PDH_CUDA_kernel1P8atomdescP10hist_entryxd)
        .other          _Z16PDH_CUDA_kernel1P8atomdescP10hist_entryxd,@"STO_CUDA_ENTRY STV_DEFAULT"
_Z16PDH_CUDA_kernel1P8atomdescP10hist_entryxd:
.text._Z16PDH_CUDA_kernel1P8atomdescP10hist_entryxd:
[----:B------:R-:W-:Y:S01]  /*0000*/  LDC R1, c[0x0][0x37c] ;  /* 0x0000df00ff017b82 */ /* 0x000fe20000000800 */
[----:B------:R-:W0:Y:S01]  /*0010*/  S2R R3, SR_TID.X ;  /* 0x0000000000037919 */ /* 0x000e220000002100 */
[----:B------:R-:W0:Y:S01]  /*0020*/  LDCU UR4, c[0x0][0x360] ;  /* 0x00006c00ff0477ac */ /* 0x000e220008000800 */
[----:B------:R-:W0:Y:S01]  /*0030*/  S2R R0, SR_CTAID.X ;  /* 0x0000000000007919 */ /* 0x000e220000002500 */
[----:B------:R-:W1:Y:S01]  /*0040*/  LDCU.64 UR6, c[0x0][0x390] ;  /* 0x00007200ff0677ac */ /* 0x000e620008000a00 */
[----:B0-----:R-:W-:-:S05]  /*0050*/  IMAD R3, R0, UR4, R3 ;  /* 0x0000000400037c24 */ /* 0x001fca000f8e0203 */
[----:B-1----:R-:W-:Y:S02]  /*0060*/  ISETP.GE.U32.AND P0, PT, R3, UR6, PT ;  /* 0x0000000603007c0c */ /* 0x002fe4000bf06070 */
[----:B------:R-:W-:-:S04]  /*0070*/  SHF.R.S32.HI R2, RZ, 0x1f, R3 ;  /* 0x0000001fff027819 */ /* 0x000fc80000011403 */
[----:B------:R-:W-:-:S13]  /*0080*/  ISETP.GE.AND.EX P0, PT, R2, UR7, PT, P0 ;  /* 0x0000000702007c0c */ /* 0x000fda000bf06300 */
[----:B------:R-:W-:Y:S05]  /*0090*/  @P0 EXIT ;  /* 0x000000000000094d */ /* 0x000fea0003800000 */
[----:B------:R-:W-:-:S05]  /*00a0*/  VIADD R0, R3, 0x1 ;  /* 0x0000000103007836 */ /* 0x000fca0000000000 */
[----:B------:R-:W-:Y:S02]  /*00b0*/  ISETP.GE.U32.AND P0, PT, R0, UR6, PT ;  /* 0x0000000600007c0c */ /* 0x000fe4000bf06070 */
[----:B------:R-:W-:-:S04]  /*00c0*/  SHF.R.S32.HI R4, RZ, 0x1f, R0 ;  /* 0x0000001fff047819 */ /* 0x000fc80000011400 */
[----:B------:R-:W-:-:S13]  /*00d0*/  ISETP.GE.AND.EX P0, PT, R4, UR7, PT, P0 ;  /* 0x0000000704007c0c */ /* 0x000fda000bf06300 */
[----:B------:R-:W-:Y:S05]  /*00e0*/  @P0 EXIT ;  /* 0x000000000000094d */ /* 0x000fea0003800000 */
[----:B------:R-:W0:Y:S01]  /*00f0*/  LDC.64 R10, c[0x0][0x380] ;  /* 0x0000e000ff0a7b82 */ /* 0x000e220000000a00 */
[----:B------:R-:W-:Y:S01]  /*0100*/  IMAD R5, R2, 0x18, RZ ;  /* 0x0000001802057824 */ /* 0x000fe200078e02ff */
[----:B------:R-:W1:Y:S01]  /*0110*/  LDCU.64 UR4, c[0x0][0x358] ;  /* 0x00006b00ff0477ac */ /* 0x000e620008000a00 */
[----:B------:R-:W2:Y:S05]  /*0120*/  LDCU UR6, c[0x0][0x39c] ;  /* 0x00007380ff0677ac */ /* 0x000eaa0008000800 */
[----:B------:R-:W3:Y:S01]  /*0130*/  LDC.64 R16, c[0x0][0x380] ;  /* 0x0000e000ff107b82 */ /* 0x000ee20000000a00 */
[----:B------:R-:W4:Y:S07]  /*0140*/  LDCU.64 UR8, c[0x0][0x390] ;  /* 0x00007200ff0877ac */ /* 0x000f2e0008000a00 */
[----:B------:R-:W1:Y:S08]  /*0150*/  LDC.64 R14, c[0x0][0x398] ;  /* 0x0000e600ff0e7b82 */ /* 0x000e700000000a00 */
[----:B------:R-:W1:Y:S01]  /*0160*/  LDC.64 R12, c[0x0][0x388] ;  /* 0x0000e200ff0c7b82 */ /* 0x000e620000000a00 */
[----:B0-----:R-:W-:-:S04]  /*0170*/  IMAD.WIDE.U32 R10, R3, 0x18, R10 ;  /* 0x00000018030a7825 */ /* 0x001fc800078e000a */
[----:B------:R-:W-:Y:S02]  /*0180*/  IMAD.MOV.U32 R3, RZ, RZ, R0 ;  /* 0x000000ffff037224 */ /* 0x000fe400078e0000 */
[----:B--2-4-:R-:W-:-:S07]  /*0190*/  IMAD.IADD R11, R11, 0x1, R5 ;  /* 0x000000010b0b7824 */ /* 0x014fce00078e0205 */
.L_x_348:
[----:B------:R-:W-:Y:S01]  /*01a0*/  IMAD R5, R4, 0x18, RZ ;  /* 0x0000001804057824 */ /* 0x000fe200078e02ff */
[----:B-1----:R-:W2:Y:S01]  /*01b0*/  LDG.E.64 R20, desc[UR4][R10.64+0x8] ;  /* 0x000008040a147981 */ /* 0x002ea2000c1e1b00 */
[----:B0--3--:R-:W-:-:S03]  /*01c0*/  IMAD.WIDE.U32 R8, R0, 0x18, R16 ;  /* 0x0000001800087825 */ /* 0x009fc600078e0010 */
[----:B------:R-:W3:Y:S01]  /*01d0*/  LDG.E.64 R6, desc[UR4][R10.64] ;  /* 0x000000040a067981 */ /* 0x000ee2000c1e1b00 */
[----:B------:R-:W-:-:S03]  /*01e0*/  IMAD.IADD R9, R9, 0x1, R5 ;  /* 0x0000000109097824 */ /* 0x000fc600078e0205 */
[----:B------:R-:W4:Y:S04]  /*01f0*/  LDG.E.64 R4, desc[UR4][R10.64+0x10] ;  /* 0x000010040a047981 */ /* 0x000f28000c1e1b00 */
[----:B------:R-:W2:Y:S04]  /*0200*/  LDG.E.64 R22, desc[UR4][R8.64+0x8] ;  /* 0x0000080408167981 */ /* 0x000ea8000c1e1b00 */
[----:B------:R-:W3:Y:S04]  /*0210*/  LDG.E.64 R18, desc[UR4][R8.64] ;  /* 0x0000000408127981 */ /* 0x000ee8000c1e1b00 */
[----:B------:R0:W4:Y:S02]  /*0220*/  LDG.E.64 R24, desc[UR4][R8.64+0x10] ;  /* 0x0000100408187981 */ /* 0x000124000c1e1b00 */
[----:B0-----:R-:W-:-:S02]  /*0230*/  IMAD.MOV.U32 R8, RZ, RZ, 0x0 ;  /* 0x00000000ff087424 */ /* 0x001fc400078e00ff */
[----:B------:R-:W-:Y:S01]  /*0240*/  IMAD.MOV.U32 R9, RZ, RZ, 0x3fd80000 ;  /* 0x3fd80000ff097424 */ /* 0x000fe200078e00ff */
[----:B------:R-:W-:Y:S05]  /*0250*/  YIELD ;  /* 0x0000000000007946 */ /* 0x000fea0003800000 */
[----:B------:R-:W-:Y:S01]  /*0260*/  BSSY.RECONVERGENT B0, `(.L_x_344) ;  /* 0x0000017000007945 */ /* 0x000fe20003800200 */
[----:B--2---:R-:W-:Y:S02]  /*0270*/  DADD R20, R20, -R22 ;  /* 0x0000000014147229 */ /* 0x004fe40000000816 */
[----:B---3--:R-:W-:-:S06]  /*0280*/  DADD R6, R6, -R18 ;  /* 0x0000000006067229 */ /* 0x008fcc0000000812 */
[----:B------:R-:W-:Y:S02]  /*0290*/  DMUL R20, R20, R20 ;  /* 0x0000001414147228 */ /* 0x000fe40000000000 */
[----:B----4-:R-:W-:-:S06]  /*02a0*/  DADD R24, R4, -R24 ;  /* 0x0000000004187229 */ /* 0x010fcc0000000818 */
[----:B------:R-:W-:-:S08]  /*02b0*/  DFMA R4, R6, R6, R20 ;  /* 0x000000060604722b */ /* 0x000fd00000000014 */
[----:B------:R-:W-:-:S06]  /*02c0*/  DFMA R4, R24, R24, R4 ;  /* 0x000000181804722b */ /* 0x000fcc0000000004 */
[----:B------:R-:W0:Y:S04]  /*02d0*/  MUFU.RSQ64H R7, R5 ;  /* 0x0000000500077308 */ /* 0x000e280000001c00 */
[----:B------:R-:W-:-:S06]  /*02e0*/  VIADD R6, R5, 0xfcb00000 ;  /* 0xfcb0000005067836 */ /* 0x000fcc0000000000 */
[----:B0-----:R-:W-:-:S08]  /*02f0*/  DMUL R18, R6, R6 ;  /* 0x0000000606127228 */ /* 0x001fd00000000000 */
[----:B------:R-:W-:-:S08]  /*0300*/  DFMA R18, R4, -R18, 1 ;  /* 0x3ff000000412742b */ /* 0x000fd00000000812 */
[----:B------:R-:W-:Y:S02]  /*0310*/  DFMA R8, R18, R8, 0.5 ;  /* 0x3fe000001208742b */ /* 0x000fe40000000008 */
[----:B------:R-:W-:-:S08]  /*0320*/  DMUL R18, R6, R18 ;  /* 0x0000001206127228 */ /* 0x000fd00000000000 */
[----:B------:R-:W-:Y:S01]  /*0330*/  DFMA R24, R8, R18, R6 ;  /* 0x000000120818722b */ /* 0x000fe20000000006 */
[----:B------:R-:W-:-:S07]  /*0340*/  ISETP.GE.U32.AND P0, PT, R6, 0x7ca00000, PT ;  /* 0x7ca000000600780c */ /* 0x000fce0003f06070 */
[----:B------:R-:W-:Y:S02]  /*0350*/  DMUL R18, R4, R24 ;  /* 0x0000001804127228 */ /* 0x000fe40000000000 */
[----:B------:R-:W-:Y:S01]  /*0360*/  VIADD R23, R25, 0xfff00000 ;  /* 0xfff0000019177836 */ /* 0x000fe20000000000 */
[----:B------:R-:W-:-:S05]  /*0370*/  MOV R22, R24 ;  /* 0x0000001800167202 */ /* 0x000fca0000000f00 */
[----:B------:R-:W-:-:S08]  /*0380*/  DFMA R20, R18, -R18, R4 ;  /* 0x800000121214722b */ /* 0x000fd00000000004 */
[----:B------:R-:W-:Y:S01]  /*0390*/  DFMA R8, R20, R22, R18 ;  /* 0x000000161408722b */ /* 0x000fe20000000012 */
[----:B------:R-:W-:Y:S10]  /*03a0*/  @!P0 BRA `(.L_x_345) ;  /* 0x0000000000088947 */ /* 0x000ff40003800000 */
[----:B------:R-:W-:-:S07]  /*03b0*/  MOV R0, 0x3d0 ;  /* 0x000003d000007802 */ /* 0x000fce0000000f00 */
[----:B------:R-:W-:Y:S05]  /*03c0*/  CALL.REL.NOINC `($__internal_9_$__cuda_sm20_dsqrt_rn_f64_mediumpath_v1) ;  /* 0x0000000400f07944 */ /* 0x000fea0003c00000 */
.L_x_345:
[----:B------:R-:W-:Y:S05]  /*03d0*/  BSYNC.RECONVERGENT B0 ;  /* 0x0000000000007941 */ /* 0x000fea0003800200 */
.L_x_344:
        /* <DEDUP_REMOVED lines=18> */
[----:B------:R-:W-:Y:S05]  /*0500*/  CALL.REL.NOINC `($__internal_8_$__cuda_sm20_div_rn_f64_full) ;  /* 0x00000000003c7944 */ /* 0x000fea0003c00000 */
[----:B------:R-:W-:Y:S02]  /*0510*/  IMAD.MOV.U32 R4, RZ, RZ, R20 ;  /* 0x000000ffff047224 */ /* 0x000fe400078e0014 */
[----:B------:R-:W-:-:S07]  /*0520*/  IMAD.MOV.U32 R5, RZ, RZ, R21 ;  /* 0x000000ffff057224 */ /* 0x000fce00078e0015 */
.L_x_347:
[----:B------:R-:W-:Y:S05]  /*0530*/  BSYNC.RECONVERGENT B0 ;  /* 0x0000000000007941 */ /* 0x000fea0003800200 */
.L_x_346:
[----:B------:R0:W1:Y:S01]  /*0540*/  F2I.F64.TRUNC R7, R4 ;  /* 0x0000000400077311 */ /* 0x000062000030d100 */
[----:B------:R-:W-:Y:S01]  /*0550*/  IADD3 R0, PT, PT, R3, 0x1, RZ ;  /* 0x0000000103007810 */ /* 0x000fe20007ffe0ff */
[----:B------:R-:W-:Y:S02]  /*0560*/  IMAD.MOV.U32 R8, RZ, RZ, 0x1 ;  /* 0x00000001ff087424 */ /* 0x000fe400078e00ff */
[----:B------:R-:W-:Y:S01]  /*0570*/  IMAD.MOV.U32 R9, RZ, RZ, 0x0 ;  /* 0x00000000ff097424 */ /* 0x000fe200078e00ff */
[----:B------:R-:W-:Y:S02]  /*0580*/  ISETP.GE.U32.AND P0, PT, R0, UR8, PT ;  /* 0x0000000800007c0c */ /* 0x000fe4000bf06070 */
[----:B0-----:R-:W-:-:S04]  /*0590*/  SHF.R.S32.HI R4, RZ, 0x1f, R0 ;  /* 0x0000001fff047819 */ /* 0x001fc80000011400 */
[----:B------:R-:W-:Y:S01]  /*05a0*/  ISETP.GE.AND.EX P0, PT, R4, UR9, PT, P0 ;  /* 0x0000000904007c0c */ /* 0x000fe2000bf06300 */
[----:B-1----:R-:W-:-:S05]  /*05b0*/  IMAD.WIDE R6, R7, 0x8, R12 ;  /* 0x0000000807067825 */ /* 0x002fca00078e020c */
[----:B------:R0:W-:Y:S01]  /*05c0*/  REDG.E.ADD.64.STRONG.GPU desc[UR4][R6.64], R8 ;  /* 0x000000080600798e */ /* 0x0001e2000c12e504 */
[----:B------:R-:W-:-:S06]  /*05d0*/  IMAD.MOV.U32 R3, RZ, RZ, R0 ;  /* 0x000000ffff037224 */ /* 0x000fcc00078e0000 */
[----:B------:R-:W-:Y:S05]  /*05e0*/  @!P0 BRA `(.L_x_348) ;  /* 0xfffffff800ec8947 */ /* 0x000fea000383ffff */
[----:B------:R-:W-:Y:S05]  /*05f0*/  EXIT ;  /* 0x000000000000794d */ /* 0x000fea0003800000 */
        .weak           $__internal_8_$__cuda_sm20_div_rn_f64_full
        .type           $__internal_8_$__cuda_sm20_div_rn_f64_full,@function
        .size           $__internal_8_$__cuda_sm20_div_rn_f64_full,($__internal_9_$__cuda_sm20_dsqrt_rn_f64_mediumpath_v1 - $__internal_8_$__cuda_sm20_div_rn_f64_full)
$__internal_8_$__cuda_sm20_div_rn_f64_full:
[----:B------:R-:W0:Y:S01]  /*0600*/  LDC.64 R8, c[0x0][0x398] ;  /* 0x0000e600ff087b82 */ /* 0x000e220000000a00 */
[----:B------:R-:W-:Y:S01]  /*0610*/  IMAD.MOV.U32 R22, RZ, RZ, 0x1 ;  /* 0x00000001ff167424 */ /* 0x000fe200078e00ff */
[C---:B------:R-:W-:Y:S01]  /*0620*/  FSETP.GEU.AND P2, PT, |R5|.reuse, 1.469367938527859385e-39, PT ;  /* 0x001000000500780b */ /* 0x040fe20003f4e200 */
[----:B------:R-:W-:Y:S01]  /*0630*/  IMAD.MOV.U32 R0, RZ, RZ, 0x1ca00000 ;  /* 0x1ca00000ff007424 */ /* 0x000fe200078e00ff */
[----:B------:R-:W-:Y:S01]  /*0640*/  LOP3.LUT R26, R5, 0x7ff00000, RZ, 0xc0, !PT ;  /* 0x7ff00000051a7812 */ /* 0x000fe200078ec0ff */
[----:B------:R-:W-:Y:S01]  /*0650*/  BSSY.RECONVERGENT B1, `(.L_x_349) ;  /* 0x0000050000017945 */ /* 0x000fe20003800200 */
[C---:B0-----:R-:W-:Y:S02]  /*0660*/  FSETP.GEU.AND P0, PT, |R9|.reuse, 1.469367938527859385e-39, PT ;  /* 0x001000000900780b */ /* 0x041fe40003f0e200 */
[C---:B------:R-:W-:Y:S02]  /*0670*/  LOP3.LUT R6, R9.reuse, 0x800fffff, RZ, 0xc0, !PT ;  /* 0x800fffff09067812 */ /* 0x040fe400078ec0ff */
[----:B------:R-:W-:-:S02]  /*0680*/  LOP3.LUT R27, R9, 0x7ff00000, RZ, 0xc0, !PT ;  /* 0x7ff00000091b7812 */ /* 0x000fc400078ec0ff */
[----:B------:R-:W-:Y:S01]  /*0690*/  LOP3.LUT R7, R6, 0x3ff00000, RZ, 0xfc, !PT ;  /* 0x3ff0000006077812 */ /* 0x000fe200078efcff */
[----:B------:R-:W-:Y:S01]  /*06a0*/  IMAD.MOV.U32 R6, RZ, RZ, R8 ;  /* 0x000000ffff067224 */ /* 0x000fe200078e0008 */
[----:B------:R-:W-:-:S04]  /*06b0*/  ISETP.GE.U32.AND P1, PT, R26, R27, PT ;  /* 0x0000001b1a00720c */ /* 0x000fc80003f26070 */
[----:B------:R-:W-:Y:S01]  /*06c0*/  SEL R0, R0, 0x63400000, !P1 ;  /* 0x6340000000007807 */ /* 0x000fe20004800000 */
[----:B------:R-:W0:Y:S03]  /*06d0*/  @!P0 LDC.64 R18, c[0x0][0x398] ;  /* 0x0000e600ff128b82 */ /* 0x000e260000000a00 */
[----:B------:R-:W-:-:S04]  /*06e0*/  @!P2 LOP3.LUT R24, R0, 0x80000000, R5, 0xf8, !PT ;  /* 0x800000000018a812 */ /* 0x000fc800078ef805 */
[----:B------:R-:W-:Y:S01]  /*06f0*/  @!P2 LOP3.LUT R25, R24, 0x100000, RZ, 0xfc, !PT ;  /* 0x001000001819a812 */ /* 0x000fe200078efcff */
[----:B------:R-:W-:Y:S01]  /*0700*/  @!P2 IMAD.MOV.U32 R24, RZ, RZ, RZ ;  /* 0x000000ffff18a224 */ /* 0x000fe200078e00ff */
[----:B0-----:R-:W-:-:S06]  /*0710*/  @!P0 DMUL R6, R18, 8.98846567431157953865e+307 ;  /* 0x7fe0000012068828 */ /* 0x001fcc0000000000 */
[----:B------:R-:W0:Y:S02]  /*0720*/  MUFU.RCP64H R23, R7 ;  /* 0x0000000700177308 */ /* 0x000e240000001800 */
        /* <DEDUP_REMOVED lines=11> */
[----:B------:R-:W-:Y:S01]  /*07e0*/  MOV R22, R26 ;  /* 0x0000001a00167202 */ /* 0x000fe20000000f00 */
[----:B------:R-:W-:Y:S01]  /*07f0*/  IMAD.MOV.U32 R23, RZ, RZ, R27 ;  /* 0x000000ffff177224 */ /* 0x000fe200078e001b */
[----:B------:R-:W-:Y:S02]  /*0800*/  @!P2 LOP3.LUT R22, R19, 0x7ff00000, RZ, 0xc0, !PT ;  /* 0x7ff000001316a812 */ /* 0x000fe400078ec0ff */
[----:B------:R-:W-:-:S03]  /*0810*/  @!P0 LOP3.LUT R23, R7, 0x7ff00000, RZ, 0xc0, !PT ;  /* 0x7ff0000007178812 */ /* 0x000fc600078ec0ff */
[----:B------:R-:W-:-:S05]  /*0820*/  VIADD R20, R22, 0xffffffff ;  /* 0xffffffff16147836 */ /* 0x000fca0000000000 */
        /* <DEDUP_REMOVED lines=28> */
.L_x_350:
        /* <DEDUP_REMOVED lines=14> */
[----:B------:R-:W-:Y:S01]  /*0ad0*/  @P0 IMAD.MOV.U32 R20, RZ, RZ, RZ ;  /* 0x000000ffff140224 */ /* 0x000fe200078e00ff */
[----:B------:R-:W-:Y:S01]  /*0ae0*/  @P0 MOV R21, R0 ;  /* 0x0000000000150202 */ /* 0x000fe20000000f00 */
[----:B------:R-:W-:Y:S06]  /*0af0*/  BRA `(.L_x_351) ;  /* 0x0000000000147947 */ /* 0x000fec0003800000 */
.L_x_353:
[----:B------:R-:W-:Y:S01]  /*0b00*/  LOP3.LUT R21, R9, 0x80000, RZ, 0xfc, !PT ;  /* 0x0008000009157812 */ /* 0x000fe200078efcff */
[----:B------:R-:W-:Y:S01]  /*0b10*/  IMAD.MOV.U32 R20, RZ, RZ, R8 ;  /* 0x000000ffff147224 */ /* 0x000fe200078e0008 */
[----:B------:R-:W-:Y:S06]  /*0b20*/  BRA `(.L_x_351) ;  /* 0x0000000000087947 */ /* 0x000fec0003800000 */
.L_x_352:
[----:B------:R-:W-:Y:S01]  /*0b30*/  LOP3.LUT R21, R5, 0x80000, RZ, 0xfc, !PT ;  /* 0x0008000005157812 */ /* 0x000fe200078efcff */
[----:B------:R-:W-:-:S07]  /*0b40*/  IMAD.MOV.U32 R20, RZ, RZ, R4 ;  /* 0x000000ffff147224 */ /* 0x000fce00078e0004 */
.L_x_351:
[----:B------:R-:W-:Y:S05]  /*0b50*/  BSYNC.RECONVERGENT B1 ;  /* 0x0000000000017941 */ /* 0x000fea0003800200 */
.L_x_349:
[----:B------:R-:W-:Y:S02]  /*0b60*/  IMAD.MOV.U32 R4, RZ, RZ, R2 ;  /* 0x000000ffff047224 */ /* 0x000fe400078e0002 */
[----:B------:R-:W-:-:S04]  /*0b70*/  IMAD.MOV.U32 R5, RZ, RZ, 0x0 ;  /* 0x00000000ff057424 */ /* 0x000fc800078e00ff */
[----:B------:R-:W-:Y:S05]  /*0b80*/  RET.REL.NODEC R4 `(_Z16PDH_CUDA_kernel1P8atomdescP10hist_entryxd) ;  /* 0xfffffff4041c7950 */ /* 0x000fea0003c3ffff */
        .weak           $__internal_9_$__cuda_sm20_dsqrt_rn_f64_mediumpath_v1
        .type           $__internal_9_$__cuda_sm20_dsqrt_rn_f64_mediumpath_v1,@function
        .size           $__internal_9_$__cuda_sm20_dsqrt_rn_f64_mediumpath_v1,(.L_x_368 - $__internal_9_$__cuda_sm20_dsqrt_rn_f64_mediumpath_v1)
$__internal_9_$__cuda_sm20_dsqrt_rn_f64_mediumpath_v1:
[----:B------:R-:W-:Y:S01]  /*0b90*/  ISETP.GE.U32.AND P0, PT, R6, -0x3400000, PT ;  /* 0xfcc000000600780c */ /* 0x000fe20003f06070 */
[----:B------:R-:W-:Y:S01]  /*0ba0*/  BSSY.RECONVERGENT B1, `(.L_x_354) ;  /* 0x0000026000017945 */ /* 0x000fe20003800200 */
[----:B------:R-:W-:Y:S01]  /*0bb0*/  IMAD.MOV.U32 R22, RZ, RZ, R24 ;  /* 0x000000ffff167224 */ /* 0x000fe200078e0018 */
[----:B------:R-:W-:Y:S01]  /*0bc0*/  MOV R7, R21 ;  /* 0x0000001500077202 */ /* 0x000fe20000000f00 */
[----:B------:R-:W-:-:S09]  /*0bd0*/  IMAD.MOV.U32 R6, RZ, RZ, R20 ;  /* 0x000000ffff067224 */ /* 0x000fd200078e0014 */
        /* <DEDUP_REMOVED lines=9> */
.L_x_355:
        /* <DEDUP_REMOVED lines=24> */
.L_x_357:
[----:B------:R-:W-:-:S11]  /*0df0*/  DADD R6, R4, R4 ;  /* 0x0000000004067229 */ /* 0x000fd60000000004 */
.L_x_356:
[----:B------:R-:W-:Y:S05]  /*0e00*/  BSYNC.RECONVERGENT B1 ;  /* 0x0000000000017941 */ /* 0x000fea0003800200 */
.L_x_354:
[----:B------:R-:W-:Y:S02]  /*0e10*/  IMAD.MOV.U32 R4, RZ, RZ, R0 ;  /* 0x000000ffff047224 */ /* 0x000fe400078e0000 */
[----:B------:R-:W-:Y:S02]  /*0e20*/  IMAD.MOV.U32 R5, RZ, RZ, 0x0 ;  /* 0x00000000ff057424 */ /* 0x000fe400078e00ff */
[----:B------:R-:W-:Y:S02]  /*0e30*/  IMAD.MOV.U32 R8, RZ, RZ, R6 ;  /* 0x000000ffff087224 */ /* 0x000fe400078e0006 */
[----:B------:R-:W-:Y:S01]  /*0e40*/  IMAD.MOV.U32 R9, RZ, RZ, R7 ;  /* 0x000000ffff097224 */ /* 0x000fe200078e0007 */
[----:B------:R-:W-:Y:S06]  /*0e50*/  RET.REL.NODEC R4 `(_Z16PDH_CUDA_kernel1P8atomdescP10hist_entryxd) ;  /* 0xfffffff004687950 */ /* 0x000fec0003c3ffff */
.L_x_358:
        /* <DEDUP_REMOVED lines=10> */
.L_x_368:


//--------------------- .nv.shared._Z16PDH_CUDA_kernel5P8atomdescP10hist_entryxdi --------------------------
	.section	.nv.shared._Z16PDH_CUDA_kernel5P8atomdescP10hist_entryxdi,"aw",@nobits
	.sectionflags	@""
	.align	16
	.zero		1024


//--------------------- .nv.shared.reserved.0     --------------------------
	.section	.nv.shared.reserved.0,"aw",@nobits
	.weak		__nv_reservedSMEM_offset_0_alias
	.size		__nv_reservedSMEM_offset_0_alias, 0, 64
	.other		__nv_reservedSMEM_offset_0_alias,@"STO_CUDA_RESERVED_SHARED STV_DEFAULT"
__nv_reservedSMEM_offset_0_alias:
	.zero		0
	.zero		64


//--------------------- .nv.shared._Z16PDH_CUDA_kernel4P8atomdescP10hist_entryxdi --------------------------
	.section	.nv.shared._Z16PDH_CUDA_kernel4P8atomdescP10hist_entryxdi,"aw",@nobits
	.sectionflags	@""
	.align	16
	.zero		1024


//--------------------- .nv.shared._Z16PDH_CUDA_kernel3P8atomdescP10hist_entryxdi --------------------------
	.section	.nv.shared._Z16PDH_CUDA_kernel3P8atomdescP10hist_entryxdi,"aw",@nobits
	.sectionflags	@""
	.align	16
	.zero		1024


//--------------------- .nv.shared._Z16PDH_CUDA_kernel2P8atomdescP10hist_entryxd --------------------------
	.section	.nv.shared._Z16PDH_CUDA_kernel2P8atomdescP10hist_entryxd,"aw",@nobits
	.sectionflags	@""
	.align	16
	.zero		1024


//--------------------- .nv.shared._Z16PDH_CUDA_kernel1P8atomdescP10hist_entryxd --------------------------
	.section	.nv.shared._Z16PDH_CUDA_kernel1P8atomdescP10hist_entryxd,"aw",@nobits
	.sectionflags	@""
	.align	16
	.zero		1024


//--------------------- .nv.constant0._Z16PDH_CUDA_kernel5P8atomdescP10hist_entryxdi --------------------------
	.section	.nv.constant0._Z16PDH_CUDA_kernel5P8atomdescP10hist_entryxdi,"a",@progbits
	.sectionflags	@""
	.align	4
.nv.constant0._Z16PDH_CUDA_kernel5P8atomdescP10hist_entryxdi:
	.zero		932


//--------------------- .nv.constant0._Z16PDH_CUDA_kernel4P8atomdescP10hist_entryxdi --------------------------
	.section	.nv.constant0._Z16PDH_CUDA_kernel4P8atomdescP10hist_entryxdi,"a",@progbits
	.sectionflags	@""
	.align	4
.nv.constant0._Z16PDH_CUDA_kernel4P8atomdescP10hist_entryxdi:
	.zero		932


//--------------------- .nv.constant0._Z16PDH_CUDA_kernel3P8atomdescP10hist_entryxdi --------------------------
	.section	.nv.constant0._Z16PDH_CUDA_kernel3P8atomdescP10hist_entryxdi,"a",@progbits
	.sectionflags	@""
	.align	4
.nv.constant0._Z16PDH_CUDA_kernel3P8atomdescP10hist_entryxdi:
	.zero		932


//--------------------- .nv.constant0._Z16PDH_CUDA_kernel2P8atomdescP10hist_entryxd --------------------------
	.section	.nv.constant0._Z16PDH_CUDA_kernel2P8atomdescP10hist_entryxd,"a",@progbits
	.sectionflags	@""
	.align	4
.nv.constant0._Z16PDH_CUDA_kernel2P8atomdescP10hist_entryxd:
	.zero		928


//--------------------- .nv.constant0._Z16PDH_CUDA_kernel1P8atomdescP10hist_entryxd --------------------------
	.section	.nv.constant0._Z16PDH_CUDA_kernel1P8atomdescP10hist_entryxd,"a",@progbits
	.sectionflags	@""
	.align	4
.nv.constant0._Z16PDH_CUDA_kernel1P8atomdescP10hist_entryxd:
	.zero		928


//--------------------- SYMBOLS --------------------------

	.type		.nv.reservedSmem.offset0,@object
	.size		.nv.reservedSmem.offset0,0x4
	.type		.nv.reservedSmem.cap,@object
	.size		.nv.reservedSmem.cap,0x4
